// auto-generated by cutlass_sweep.gemm — config: {"arch": "sm_90", "cluster_m": 1, "cluster_n": 2, "dtype": "e5m2", "stages": 0, "tile_k": 32, "tile_m": 128, "tile_n": 64}
#include "cutlass/cutlass.h"
#include "cutlass/gemm/collective/collective_builder.hpp"
#include "cutlass/gemm/device/gemm_universal_adapter.h"
#include "cutlass/gemm/kernel/gemm_universal.hpp"
#include "cutlass/epilogue/collective/collective_builder.hpp"

using ElemA = cutlass::float_e5m2_t;
using ElemB = cutlass::float_e5m2_t;
using ElemCD = cutlass::float_e5m2_t;
using Acc  = float;
using TileShape    = cute::Shape<cute::_128, cute::_64, cute::_32>;
using ClusterShape = cute::Shape<cute::_1, cute::_2, cute::_1>;

using CollectiveEpilogue = typename cutlass::epilogue::collective::CollectiveBuilder<
    cutlass::arch::Sm90, cutlass::arch::OpClassTensorOp,
    TileShape, ClusterShape,
    cutlass::epilogue::collective::EpilogueTileAuto,
    Acc, Acc,
    ElemCD, cutlass::layout::RowMajor, 128 / cutlass::sizeof_bits<ElemCD>::value,
    ElemCD, cutlass::layout::RowMajor, 128 / cutlass::sizeof_bits<ElemCD>::value,
    cutlass::epilogue::collective::EpilogueScheduleAuto
  >::CollectiveOp;

using CollectiveMainloop = typename cutlass::gemm::collective::CollectiveBuilder<
    cutlass::arch::Sm90, cutlass::arch::OpClassTensorOp,
    ElemA, cutlass::layout::RowMajor, 128 / cutlass::sizeof_bits<ElemA>::value,
    ElemB, cutlass::layout::ColumnMajor, 128 / cutlass::sizeof_bits<ElemB>::value,
    Acc,
    TileShape, ClusterShape,
    cutlass::gemm::collective::StageCountAutoCarveout<static_cast<int>(sizeof(typename CollectiveEpilogue::SharedStorage))>,
    cutlass::gemm::collective::KernelScheduleAuto
  >::CollectiveOp;

using GemmKernel = cutlass::gemm::kernel::GemmUniversal<
    cute::Shape<int,int,int,int>,
    CollectiveMainloop,
    CollectiveEpilogue
>;
using Gemm = cutlass::gemm::device::GemmUniversalAdapter<GemmKernel>;

// Force the device kernel symbol into the cubin without needing a host main.
auto* _anchor = &cutlass::device_kernel<GemmKernel>;


// ===== COMPILED SASS (sm_90a) =====

	.target	sm_90a

	.elftype	@"ET_EXEC"


//--------------------- .note.nv.tkinfo           --------------------------
	.section	.note.nv.tkinfo,"",@"SHT_NOTE"
	.sectionflags	@"SHF_NOTE_NV_TKINFO"
	.tkinfo
        /*0018*/ 	.word	0x00000002
        /*0030*/ 	.string	""
        /*0030*/ 	.string	"ptxas"
        /*0030*/ 	.string	"Cuda compilation tools, release 13.0, V13.0.88"
        /*0030*/ 	.string	"Build cuda_13.0.r13.0/compiler.36424714_0"
        /*0030*/ 	.string	"-arch sm_90a -m 64 "



//--------------------- .note.nv.cuinfo           --------------------------
	.section	.note.nv.cuinfo,"",@"SHT_NOTE"
	.sectionflags	@"SHF_NOTE_NV_CUINFO"
        /*0018*/ 	.short	0x0002
        /*001a*/ 	.short	0x005a
        /*001c*/ 	.short	0x0082
	.zero		2


//--------------------- .nv.info                  --------------------------
	.section	.nv.info,"",@"SHT_CUDA_INFO"
	.align	4


	//----- nvinfo : EIATTR_REGCOUNT
	.align		4
        /*0000*/ 	.byte	0x04, 0x2f
        /*0002*/ 	.short	(.L_12 - .L_11)
	.align		4
.L_11:
        /*0004*/ 	.word	index@(_ZN7cutlass13device_kernelINS_4gemm6kernel13GemmUniversalIN4cute5tupleIJiiiiEEENS1_10collective13CollectiveMmaINS1_37MainloopSm90TmaGmmaWarpSpecializedFP8ILi37ENS5_IJNS4_1CILi1EEENSA_ILi2EEESB_EEENS1_35KernelTmaWarpSpecializedCooperativeEEENS5_IJNSA_ILi128EEENSA_ILi64EEENSA_ILi32EEEEEENS_12float_e5m2_tENS5_IJlSB_lEEESK_SL_NS4_8TiledMMAINS4_8MMA_AtomIJNS4_4SM904GMMA30MMA_64x64x32_F32E5M2E5M2_SS_TNILNSP_7ScaleInE1ELSR_1EEEEEENS4_6LayoutINS5_IJSC_SB_SB_EEENS5_IJSB_NSA_ILi0EEESW_EEEEENS5_IJNS4_10UnderscoreESZ_SZ_EEEEENS4_23SM90_TMA_LOAD_MULTICASTENS4_14ComposedLayoutINS4_7SwizzleILi1ELi4ELi3EEENS4_18smem_ptr_flag_bitsILi8EEENSU_INS5_IJNSA_ILi8EEESI_EEENS5_IJSI_SB_EEEEEEEvNS4_8identityENS4_13SM90_TMA_LOADES1C_vS1D_EENS_8epilogue10collective6detail29Sm90TmaWarpSpecializedAdapterINS1H_15DefaultEpilogueISK_SL_SL_NS1G_6thread17LinearCombinationISK_Li1EffLNS1L_9ScaleType4KindE0ELNS_15FloatRoundStyleE2ESK_EENS1_15EpilogueDefaultEEEEEvvEEEEvNT_6ParamsE)
        /*0008*/ 	.word	0x000000a8


	//----- nvinfo : EIATTR_FRAME_SIZE
	.align		4
.L_12:
        /*000c*/ 	.byte	0x04, 0x11
        /*000e*/ 	.short	(.L_14 - .L_13)
	.align		4
.L_13:
        /*0010*/ 	.word	index@(_ZN7cutlass13device_kernelINS_4gemm6kernel13GemmUniversalIN4cute5tupleIJiiiiEEENS1_10collective13CollectiveMmaINS1_37MainloopSm90TmaGmmaWarpSpecializedFP8ILi37ENS5_IJNS4_1CILi1EEENSA_ILi2EEESB_EEENS1_35KernelTmaWarpSpecializedCooperativeEEENS5_IJNSA_ILi128EEENSA_ILi64EEENSA_ILi32EEEEEENS_12float_e5m2_tENS5_IJlSB_lEEESK_SL_NS4_8TiledMMAINS4_8MMA_AtomIJNS4_4SM904GMMA30MMA_64x64x32_F32E5M2E5M2_SS_TNILNSP_7ScaleInE1ELSR_1EEEEEENS4_6LayoutINS5_IJSC_SB_SB_EEENS5_IJSB_NSA_ILi0EEESW_EEEEENS5_IJNS4_10UnderscoreESZ_SZ_EEEEENS4_23SM90_TMA_LOAD_MULTICASTENS4_14ComposedLayoutINS4_7SwizzleILi1ELi4ELi3EEENS4_18smem_ptr_flag_bitsILi8EEENSU_INS5_IJNSA_ILi8EEESI_EEENS5_IJSI_SB_EEEEEEEvNS4_8identityENS4_13SM90_TMA_LOADES1C_vS1D_EENS_8epilogue10collective6detail29Sm90TmaWarpSpecializedAdapterINS1H_15DefaultEpilogueISK_SL_SL_NS1G_6thread17LinearCombinationISK_Li1EffLNS1L_9ScaleType4KindE0ELNS_15FloatRoundStyleE2ESK_EENS1_15EpilogueDefaultEEEEEvvEEEEvNT_6ParamsE)
        /*0014*/ 	.word	0x00000000


	//----- nvinfo : EIATTR_MIN_STACK_SIZE
	.align		4
.L_14:
        /*0018*/ 	.byte	0x04, 0x12
        /*001a*/ 	.short	(.L_16 - .L_15)
	.align		4
.L_15:
        /*001c*/ 	.word	index@(_ZN7cutlass13device_kernelINS_4gemm6kernel13GemmUniversalIN4cute5tupleIJiiiiEEENS1_10collective13CollectiveMmaINS1_37MainloopSm90TmaGmmaWarpSpecializedFP8ILi37ENS5_IJNS4_1CILi1EEENSA_ILi2EEESB_EEENS1_35KernelTmaWarpSpecializedCooperativeEEENS5_IJNSA_ILi128EEENSA_ILi64EEENSA_ILi32EEEEEENS_12float_e5m2_tENS5_IJlSB_lEEESK_SL_NS4_8TiledMMAINS4_8MMA_AtomIJNS4_4SM904GMMA30MMA_64x64x32_F32E5M2E5M2_SS_TNILNSP_7ScaleInE1ELSR_1EEEEEENS4_6LayoutINS5_IJSC_SB_SB_EEENS5_IJSB_NSA_ILi0EEESW_EEEEENS5_IJNS4_10UnderscoreESZ_SZ_EEEEENS4_23SM90_TMA_LOAD_MULTICASTENS4_14ComposedLayoutINS4_7SwizzleILi1ELi4ELi3EEENS4_18smem_ptr_flag_bitsILi8EEENSU_INS5_IJNSA_ILi8EEESI_EEENS5_IJSI_SB_EEEEEEEvNS4_8identityENS4_13SM90_TMA_LOADES1C_vS1D_EENS_8epilogue10collective6detail29Sm90TmaWarpSpecializedAdapterINS1H_15DefaultEpilogueISK_SL_SL_NS1G_6thread17LinearCombinationISK_Li1EffLNS1L_9ScaleType4KindE0ELNS_15FloatRoundStyleE2ESK_EENS1_15EpilogueDefaultEEEEEvvEEEEvNT_6ParamsE)
        /*0020*/ 	.word	0x00000000
.L_16:


//--------------------- .nv.compat                --------------------------
	.section	.nv.compat,"",@"SHT_CUDA_COMPAT_INFO"
	.align	4
        /*0000*/ 	.byte	0x02, 0x09, 0x01, 0x00, 0x02, 0x02, 0x04, 0x00, 0x02, 0x05, 0x05, 0x00, 0x03, 0x07, 0x01, 0x01
        /*0010*/ 	.byte	0x02, 0x03, 0x01, 0x00, 0x02, 0x06, 0x01, 0x00, 0x04, 0x0b, 0x08, 0x00, 0x00, 0x00, 0x00, 0x00
        /*0020*/ 	.byte	0x00, 0x00, 0x00, 0x00


//--------------------- .nv.info._ZN7cutlass13device_kernelINS_4gemm6kernel13GemmUniversalIN4cute5tupleIJiiiiEEENS1_10collective13CollectiveMmaINS1_37MainloopSm90TmaGmmaWarpSpecializedFP8ILi37ENS5_IJNS4_1CILi1EEENSA_ILi2EEESB_EEENS1_35KernelTmaWarpSpecializedCooperativeEEENS5_IJNSA_ILi128EEENSA_ILi64EEENSA_ILi32EEEEEENS_12float_e5m2_tENS5_IJlSB_lEEESK_SL_NS4_8TiledMMAINS4_8MMA_AtomIJNS4_4SM904GMMA30MMA_64x64x32_F32E5M2E5M2_SS_TNILNSP_7ScaleInE1ELSR_1EEEEEENS4_6LayoutINS5_IJSC_SB_SB_EEENS5_IJSB_NSA_ILi0EEESW_EEEEENS5_IJNS4_10UnderscoreESZ_SZ_EEEEENS4_23SM90_TMA_LOAD_MULTICASTENS4_14ComposedLayoutINS4_7SwizzleILi1ELi4ELi3EEENS4_18smem_ptr_flag_bitsILi8EEENSU_INS5_IJNSA_ILi8EEESI_EEENS5_IJSI_SB_EEEEEEEvNS4_8identityENS4_13SM90_TMA_LOADES1C_vS1D_EENS_8epilogue10collective6detail29Sm90TmaWarpSpecializedAdapterINS1H_15DefaultEpilogueISK_SL_SL_NS1G_6thread17LinearCombinationISK_Li1EffLNS1L_9ScaleType4KindE0ELNS_15FloatRoundStyleE2ESK_EENS1_15EpilogueDefaultEEEEEvvEEEEvNT_6ParamsE --------------------------
	.section	.nv.info._ZN7cutlass13device_kernelINS_4gemm6kernel13GemmUniversalIN4cute5tupleIJiiiiEEENS1_10collective13CollectiveMmaINS1_37MainloopSm90TmaGmmaWarpSpecializedFP8ILi37ENS5_IJNS4_1CILi1EEENSA_ILi2EEESB_EEENS1_35KernelTmaWarpSpecializedCooperativeEEENS5_IJNSA_ILi128EEENSA_ILi64EEENSA_ILi32EEEEEENS_12float_e5m2_tENS5_IJlSB_lEEESK_SL_NS4_8TiledMMAINS4_8MMA_AtomIJNS4_4SM904GMMA30MMA_64x64x32_F32E5M2E5M2_SS_TNILNSP_7ScaleInE1ELSR_1EEEEEENS4_6LayoutINS5_IJSC_SB_SB_EEENS5_IJSB_NSA_ILi0EEESW_EEEEENS5_IJNS4_10UnderscoreESZ_SZ_EEEEENS4_23SM90_TMA_LOAD_MULTICASTENS4_14ComposedLayoutINS4_7SwizzleILi1ELi4ELi3EEENS4_18smem_ptr_flag_bitsILi8EEENSU_INS5_IJNSA_ILi8EEESI_EEENS5_IJSI_SB_EEEEEEEvNS4_8identityENS4_13SM90_TMA_LOADES1C_vS1D_EENS_8epilogue10collective6detail29Sm90TmaWarpSpecializedAdapterINS1H_15DefaultEpilogueISK_SL_SL_NS1G_6thread17LinearCombinationISK_Li1EffLNS1L_9ScaleType4KindE0ELNS_15FloatRoundStyleE2ESK_EENS1_15EpilogueDefaultEEEEEvvEEEEvNT_6ParamsE,"",@"SHT_CUDA_INFO"
	.sectionflags	@""
	.align	4


	//----- nvinfo : EIATTR_CUDA_API_VERSION
	.align		4
        /*0000*/ 	.byte	0x04, 0x37
        /*0002*/ 	.short	(.L_18 - .L_17)
.L_17:
        /*0004*/ 	.word	0x00000082


	//----- nvinfo : EIATTR_KPARAM_INFO
	.align		4
.L_18:
        /*0008*/ 	.byte	0x04, 0x17
        /*000a*/ 	.short	(.L_20 - .L_19)
.L_19:
        /*000c*/ 	.word	0x00000000
        /*0010*/ 	.short	0x0000
        /*0012*/ 	.short	0x0070
        /*0014*/ 	.byte	0x00, 0xf0, 0x01, 0x10


	//----- nvinfo : EIATTR_SPARSE_MMA_MASK
	.align		4
.L_20:
        /*0018*/ 	.byte	0x03, 0x50
        /*001a*/ 	.short	0x0000


	//----- nvinfo : EIATTR_MAXREG_COUNT
	.align		4
        /*001c*/ 	.byte	0x03, 0x1b
        /*001e*/ 	.short	0x00a8


	//----- nvinfo : EIATTR_NUM_BARRIERS
	.align		4
        /*0020*/ 	.byte	0x02, 0x4c
        /*0022*/ 	.byte	0x01
	.zero		1


	//----- nvinfo : EIATTR_MERCURY_ISA_VERSION
	.align		4
        /*0024*/ 	.byte	0x03, 0x5f
        /*0026*/ 	.short	0x0101


	//----- nvinfo : EIATTR_INT_WARP_WIDE_INSTR_OFFSETS
	.align		4
        /*0028*/ 	.byte	0x04, 0x31
        /*002a*/ 	.short	(.L_22 - .L_21)


	//   ....[0]....
.L_21:
        /*002c*/ 	.word	0x00000890


	//   ....[1]....
        /*0030*/ 	.word	0x000008b0


	//   ....[2]....
        /*0034*/ 	.word	0x00000a90


	//----- nvinfo : EIATTR_COOP_GROUP_MASK_REGIDS
	.align		4
.L_22:
        /*0038*/ 	.byte	0x04, 0x29
        /*003a*/ 	.short	(.L_24 - .L_23)


	//   ....[0]....
.L_23:
        /*003c*/ 	.word	0xffffffff


	//   ....[1]....
        /*0040*/ 	.word	0xffffffff


	//   ....[2]....
        /*0044*/ 	.word	0xffffffff


	//   ....[3]....
        /*0048*/ 	.word	0xffffffff


	//   ....[4]....
        /*004c*/ 	.word	0xffffffff


	//   ....[5]....
        /*0050*/ 	.word	0xffffffff


	//----- nvinfo : EIATTR_COOP_GROUP_INSTR_OFFSETS
	.align		4
.L_24:
        /*0054*/ 	.byte	0x04, 0x28
        /*0056*/ 	.short	(.L_26 - .L_25)


	//   ....[0]....
.L_25:
        /*0058*/ 	.word	0x00000060


	//   ....[1]....
        /*005c*/ 	.word	0x00000070


	//   ....[2]....
        /*0060*/ 	.word	0x00000130


	//   ....[3]....
        /*0064*/ 	.word	0x00000710


	//   ....[4]....
        /*0068*/ 	.word	0x00000bc0


	//   ....[5]....
        /*006c*/ 	.word	0x00001630


	//----- nvinfo : EIATTR_REG_RECONFIG
	.align		4
.L_26:
        /*0070*/ 	.byte	0x01, 0x54
	.zero		2


	//----- nvinfo : EIATTR_MBARRIER_INSTR_OFFSETS
	.align		4
        /*0074*/ 	.byte	0x04, 0x39
        /*0076*/ 	.short	(.L_28 - .L_27)


	//   ....[0]....
.L_27:
        /*0078*/ 	.word	0x00000250
        /*007c*/ 	.word	0x000000ff
        /*0080*/ 	.word	0x00000000
        /*0084*/ 	.short	0x0100
        /*0086*/ 	.byte	0x08
	.zero		1


	//   ....[1]....
        /*0088*/ 	.word	0x00000260
        /*008c*/ 	.word	0x000000ff
        /*0090*/ 	.word	0x00000128
        /*0094*/ 	.short	0x0100
        /*0096*/ 	.byte	0x08
	.zero		1


	//   ....[2]....
        /*0098*/ 	.word	0x00000270
        /*009c*/ 	.word	0x000000ff
        /*00a0*/ 	.word	0x00000008
        /*00a4*/ 	.short	0x0100
        /*00a6*/ 	.byte	0x08
	.zero		1


	//   ....[3]....
        /*00a8*/ 	.word	0x00000280
        /*00ac*/ 	.word	0x000000ff
        /*00b0*/ 	.word	0x00000130
        /*00b4*/ 	.short	0x0100
        /*00b6*/ 	.byte	0x08
	.zero		1


	//   ....[4]....
        /*00b8*/ 	.word	0x00000290
        /*00bc*/ 	.word	0x000000ff
        /*00c0*/ 	.word	0x00000010
        /*00c4*/ 	.short	0x0100
        /*00c6*/ 	.byte	0x08
	.zero		1


	//   ....[5]....
        /*00c8*/ 	.word	0x000002a0
        /*00cc*/ 	.word	0x000000ff
        /*00d0*/ 	.word	0x00000138
        /*00d4*/ 	.short	0x0100
        /*00d6*/ 	.byte	0x08
	.zero		1


	//   ....[6]....
        /*00d8*/ 	.word	0x000002b0
        /*00dc*/ 	.word	0x000000ff
        /*00e0*/ 	.word	0x00000018
        /*00e4*/ 	.short	0x0100
        /*00e6*/ 	.byte	0x08
	.zero		1


	//   ....[7]....
        /*00e8*/ 	.word	0x000002c0
        /*00ec*/ 	.word	0x000000ff
        /*00f0*/ 	.word	0x00000140
        /*00f4*/ 	.short	0x0100
        /*00f6*/ 	.byte	0x08
	.zero		1


	//   ....[8]....
        /*00f8*/ 	.word	0x000002d0
        /*00fc*/ 	.word	0x000000ff
        /*0100*/ 	.word	0x00000020
        /*0104*/ 	.short	0x0100
        /*0106*/ 	.byte	0x08
	.zero		1


	//   ....[9]....
        /*0108*/ 	.word	0x000002e0
        /*010c*/ 	.word	0x000000ff
        /*0110*/ 	.word	0x00000148
        /*0114*/ 	.short	0x0100
        /*0116*/ 	.byte	0x08
	.zero		1


	//   ....[10]....
        /*0118*/ 	.word	0x000002f0
        /*011c*/ 	.word	0x000000ff
        /*0120*/ 	.word	0x00000028
        /*0124*/ 	.short	0x0100
        /*0126*/ 	.byte	0x08
	.zero		1


	//   ....[11]....
        /*0128*/ 	.word	0x00000300
        /*012c*/ 	.word	0x000000ff
        /*0130*/ 	.word	0x00000150
        /*0134*/ 	.short	0x0100
        /*0136*/ 	.byte	0x08
	.zero		1


	//   ....[12]....
        /*0138*/ 	.word	0x00000310
        /*013c*/ 	.word	0x000000ff
        /*0140*/ 	.word	0x00000030
        /*0144*/ 	.short	0x0100
        /*0146*/ 	.byte	0x08
	.zero		1


	//   ....[13]....
        /*0148*/ 	.word	0x00000320
        /*014c*/ 	.word	0x000000ff
        /*0150*/ 	.word	0x00000158
        /*0154*/ 	.short	0x0100
        /*0156*/ 	.byte	0x08
	.zero		1


	//   ....[14]....
        /*0158*/ 	.word	0x00000330
        /*015c*/ 	.word	0x000000ff
        /*0160*/ 	.word	0x00000038
        /*0164*/ 	.short	0x0100
        /*0166*/ 	.byte	0x08
	.zero		1


	//   ....[15]....
        /*0168*/ 	.word	0x00000340
        /*016c*/ 	.word	0x000000ff
        /*0170*/ 	.word	0x00000160
        /*0174*/ 	.short	0x0100
        /*0176*/ 	.byte	0x08
	.zero		1


	//   ....[16]....
        /*0178*/ 	.word	0x00000350
        /*017c*/ 	.word	0x000000ff
        /*0180*/ 	.word	0x00000040
        /*0184*/ 	.short	0x0100
        /*0186*/ 	.byte	0x08
	.zero		1


	//   ....[17]....
        /*0188*/ 	.word	0x00000360
        /*018c*/ 	.word	0x000000ff
        /*0190*/ 	.word	0x00000168
        /*0194*/ 	.short	0x0100
        /*0196*/ 	.byte	0x08
	.zero		1


	//   ....[18]....
        /*0198*/ 	.word	0x00000370
        /*019c*/ 	.word	0x000000ff
        /*01a0*/ 	.word	0x00000048
        /*01a4*/ 	.short	0x0100
        /*01a6*/ 	.byte	0x08
	.zero		1


	//   ....[19]....
        /*01a8*/ 	.word	0x00000380
        /*01ac*/ 	.word	0x000000ff
        /*01b0*/ 	.word	0x00000170
        /*01b4*/ 	.short	0x0100
        /*01b6*/ 	.byte	0x08
	.zero		1


	//   ....[20]....
        /*01b8*/ 	.word	0x00000390
        /*01bc*/ 	.word	0x000000ff
        /*01c0*/ 	.word	0x00000050
        /*01c4*/ 	.short	0x0100
        /*01c6*/ 	.byte	0x08
	.zero		1


	//   ....[21]....
        /*01c8*/ 	.word	0x000003a0
        /*01cc*/ 	.word	0x000000ff
        /*01d0*/ 	.word	0x00000178
        /*01d4*/ 	.short	0x0100
        /*01d6*/ 	.byte	0x08
	.zero		1


	//   ....[22]....
        /*01d8*/ 	.word	0x000003b0
        /*01dc*/ 	.word	0x000000ff
        /*01e0*/ 	.word	0x00000058
        /*01e4*/ 	.short	0x0100
        /*01e6*/ 	.byte	0x08
	.zero		1


	//   ....[23]....
        /*01e8*/ 	.word	0x000003c0
        /*01ec*/ 	.word	0x000000ff
        /*01f0*/ 	.word	0x00000180
        /*01f4*/ 	.short	0x0100
        /*01f6*/ 	.byte	0x08
	.zero		1


	//   ....[24]....
        /*01f8*/ 	.word	0x000003d0
        /*01fc*/ 	.word	0x000000ff
        /*0200*/ 	.word	0x00000060
        /*0204*/ 	.short	0x0100
        /*0206*/ 	.byte	0x08
	.zero		1


	//   ....[25]....
        /*0208*/ 	.word	0x000003e0
        /*020c*/ 	.word	0x000000ff
        /*0210*/ 	.word	0x00000188
        /*0214*/ 	.short	0x0100
        /*0216*/ 	.byte	0x08
	.zero		1


	//   ....[26]....
        /*0218*/ 	.word	0x000003f0
        /*021c*/ 	.word	0x000000ff
        /*0220*/ 	.word	0x00000068
        /*0224*/ 	.short	0x0100
        /*0226*/ 	.byte	0x08
	.zero		1


	//   ....[27]....
        /*0228*/ 	.word	0x00000400
        /*022c*/ 	.word	0x000000ff
        /*0230*/ 	.word	0x00000190
        /*0234*/ 	.short	0x0100
        /*0236*/ 	.byte	0x08
	.zero		1


	//   ....[28]....
        /*0238*/ 	.word	0x00000410
        /*023c*/ 	.word	0x000000ff
        /*0240*/ 	.word	0x00000070
        /*0244*/ 	.short	0x0100
        /*0246*/ 	.byte	0x08
	.zero		1


	//   ....[29]....
        /*0248*/ 	.word	0x00000420
        /*024c*/ 	.word	0x000000ff
        /*0250*/ 	.word	0x00000198
        /*0254*/ 	.short	0x0100
        /*0256*/ 	.byte	0x08
	.zero		1


	//   ....[30]....
        /*0258*/ 	.word	0x00000430
        /*025c*/ 	.word	0x000000ff
        /*0260*/ 	.word	0x00000078
        /*0264*/ 	.short	0x0100
        /*0266*/ 	.byte	0x08
	.zero		1


	//   ....[31]....
        /*0268*/ 	.word	0x00000440
        /*026c*/ 	.word	0x000000ff
        /*0270*/ 	.word	0x000001a0
        /*0274*/ 	.short	0x0100
        /*0276*/ 	.byte	0x08
	.zero		1


	//   ....[32]....
        /*0278*/ 	.word	0x00000450
        /*027c*/ 	.word	0x000000ff
        /*0280*/ 	.word	0x00000080
        /*0284*/ 	.short	0x0100
        /*0286*/ 	.byte	0x08
	.zero		1


	//   ....[33]....
        /*0288*/ 	.word	0x00000460
        /*028c*/ 	.word	0x000000ff
        /*0290*/ 	.word	0x000001a8
        /*0294*/ 	.short	0x0100
        /*0296*/ 	.byte	0x08
	.zero		1


	//   ....[34]....
        /*0298*/ 	.word	0x00000470
        /*029c*/ 	.word	0x000000ff
        /*02a0*/ 	.word	0x00000088
        /*02a4*/ 	.short	0x0100
        /*02a6*/ 	.byte	0x08
	.zero		1


	//   ....[35]....
        /*02a8*/ 	.word	0x00000480
        /*02ac*/ 	.word	0x000000ff
        /*02b0*/ 	.word	0x000001b0
        /*02b4*/ 	.short	0x0100
        /*02b6*/ 	.byte	0x08
	.zero		1


	//   ....[36]....
        /*02b8*/ 	.word	0x00000490
        /*02bc*/ 	.word	0x000000ff
        /*02c0*/ 	.word	0x00000090
        /*02c4*/ 	.short	0x0100
        /*02c6*/ 	.byte	0x08
	.zero		1


	//   ....[37]....
        /*02c8*/ 	.word	0x000004a0
        /*02cc*/ 	.word	0x000000ff
        /*02d0*/ 	.word	0x000001b8
        /*02d4*/ 	.short	0x0100
        /*02d6*/ 	.byte	0x08
	.zero		1


	//   ....[38]....
        /*02d8*/ 	.word	0x000004b0
        /*02dc*/ 	.word	0x000000ff
        /*02e0*/ 	.word	0x00000098
        /*02e4*/ 	.short	0x0100
        /*02e6*/ 	.byte	0x08
	.zero		1


	//   ....[39]....
        /*02e8*/ 	.word	0x000004c0
        /*02ec*/ 	.word	0x000000ff
        /*02f0*/ 	.word	0x000001c0
        /*02f4*/ 	.short	0x0100
        /*02f6*/ 	.byte	0x08
	.zero		1


	//   ....[40]....
        /*02f8*/ 	.word	0x000004d0
        /*02fc*/ 	.word	0x000000ff
        /*0300*/ 	.word	0x000000a0
        /*0304*/ 	.short	0x0100
        /*0306*/ 	.byte	0x08
	.zero		1


	//   ....[41]....
        /*0308*/ 	.word	0x000004e0
        /*030c*/ 	.word	0x000000ff
        /*0310*/ 	.word	0x000001c8
        /*0314*/ 	.short	0x0100
        /*0316*/ 	.byte	0x08
	.zero		1


	//   ....[42]....
        /*0318*/ 	.word	0x000004f0
        /*031c*/ 	.word	0x000000ff
        /*0320*/ 	.word	0x000000a8
        /*0324*/ 	.short	0x0100
        /*0326*/ 	.byte	0x08
	.zero		1


	//   ....[43]....
        /*0328*/ 	.word	0x00000500
        /*032c*/ 	.word	0x000000ff
        /*0330*/ 	.word	0x000001d0
        /*0334*/ 	.short	0x0100
        /*0336*/ 	.byte	0x08
	.zero		1


	//   ....[44]....
        /*0338*/ 	.word	0x00000510
        /*033c*/ 	.word	0x000000ff
        /*0340*/ 	.word	0x000000b0
        /*0344*/ 	.short	0x0100
        /*0346*/ 	.byte	0x08
	.zero		1


	//   ....[45]....
        /*0348*/ 	.word	0x00000520
        /*034c*/ 	.word	0x000000ff
        /*0350*/ 	.word	0x000001d8
        /*0354*/ 	.short	0x0100
        /*0356*/ 	.byte	0x08
	.zero		1


	//   ....[46]....
        /*0358*/ 	.word	0x00000530
        /*035c*/ 	.word	0x000000ff
        /*0360*/ 	.word	0x000000b8
        /*0364*/ 	.short	0x0100
        /*0366*/ 	.byte	0x08
	.zero		1


	//   ....[47]....
        /*0368*/ 	.word	0x00000540
        /*036c*/ 	.word	0x000000ff
        /*0370*/ 	.word	0x000001e0
        /*0374*/ 	.short	0x0100
        /*0376*/ 	.byte	0x08
	.zero		1


	//   ....[48]....
        /*0378*/ 	.word	0x00000550
        /*037c*/ 	.word	0x000000ff
        /*0380*/ 	.word	0x000000c0
        /*0384*/ 	.short	0x0100
        /*0386*/ 	.byte	0x08
	.zero		1


	//   ....[49]....
        /*0388*/ 	.word	0x00000560
        /*038c*/ 	.word	0x000000ff
        /*0390*/ 	.word	0x000001e8
        /*0394*/ 	.short	0x0100
        /*0396*/ 	.byte	0x08
	.zero		1


	//   ....[50]....
        /*0398*/ 	.word	0x00000570
        /*039c*/ 	.word	0x000000ff
        /*03a0*/ 	.word	0x000000c8
        /*03a4*/ 	.short	0x0100
        /*03a6*/ 	.byte	0x08
	.zero		1


	//   ....[51]....
        /*03a8*/ 	.word	0x00000580
        /*03ac*/ 	.word	0x000000ff
        /*03b0*/ 	.word	0x000001f0
        /*03b4*/ 	.short	0x0100
        /*03b6*/ 	.byte	0x08
	.zero		1


	//   ....[52]....
        /*03b8*/ 	.word	0x00000590
        /*03bc*/ 	.word	0x000000ff
        /*03c0*/ 	.word	0x000000d0
        /*03c4*/ 	.short	0x0100
        /*03c6*/ 	.byte	0x08
	.zero		1


	//   ....[53]....
        /*03c8*/ 	.word	0x000005a0
        /*03cc*/ 	.word	0x000000ff
        /*03d0*/ 	.word	0x000001f8
        /*03d4*/ 	.short	0x0100
        /*03d6*/ 	.byte	0x08
	.zero		1


	//   ....[54]....
        /*03d8*/ 	.word	0x000005b0
        /*03dc*/ 	.word	0x000000ff
        /*03e0*/ 	.word	0x000000d8
        /*03e4*/ 	.short	0x0100
        /*03e6*/ 	.byte	0x08
	.zero		1


	//   ....[55]....
        /*03e8*/ 	.word	0x000005c0
        /*03ec*/ 	.word	0x000000ff
        /*03f0*/ 	.word	0x00000200
        /*03f4*/ 	.short	0x0100
        /*03f6*/ 	.byte	0x08
	.zero		1


	//   ....[56]....
        /*03f8*/ 	.word	0x000005d0
        /*03fc*/ 	.word	0x000000ff
        /*0400*/ 	.word	0x000000e0
        /*0404*/ 	.short	0x0100
        /*0406*/ 	.byte	0x08
	.zero		1


	//   ....[57]....
        /*0408*/ 	.word	0x000005e0
        /*040c*/ 	.word	0x000000ff
        /*0410*/ 	.word	0x00000208
        /*0414*/ 	.short	0x0100
        /*0416*/ 	.byte	0x08
	.zero		1


	//   ....[58]....
        /*0418*/ 	.word	0x000005f0
        /*041c*/ 	.word	0x000000ff
        /*0420*/ 	.word	0x000000e8
        /*0424*/ 	.short	0x0100
        /*0426*/ 	.byte	0x08
	.zero		1


	//   ....[59]....
        /*0428*/ 	.word	0x00000600
        /*042c*/ 	.word	0x000000ff
        /*0430*/ 	.word	0x00000210
        /*0434*/ 	.short	0x0100
        /*0436*/ 	.byte	0x08
	.zero		1


	//   ....[60]....
        /*0438*/ 	.word	0x00000610
        /*043c*/ 	.word	0x000000ff
        /*0440*/ 	.word	0x000000f0
        /*0444*/ 	.short	0x0100
        /*0446*/ 	.byte	0x08
	.zero		1


	//   ....[61]....
        /*0448*/ 	.word	0x00000620
        /*044c*/ 	.word	0x000000ff
        /*0450*/ 	.word	0x00000218
        /*0454*/ 	.short	0x0100
        /*0456*/ 	.byte	0x08
	.zero		1


	//   ....[62]....
        /*0458*/ 	.word	0x00000630
        /*045c*/ 	.word	0x000000ff
        /*0460*/ 	.word	0x000000f8
        /*0464*/ 	.short	0x0100
        /*0466*/ 	.byte	0x08
	.zero		1


	//   ....[63]....
        /*0468*/ 	.word	0x00000640
        /*046c*/ 	.word	0x000000ff
        /*0470*/ 	.word	0x00000220
        /*0474*/ 	.short	0x0100
        /*0476*/ 	.byte	0x08
	.zero		1


	//   ....[64]....
        /*0478*/ 	.word	0x00000650
        /*047c*/ 	.word	0x000000ff
        /*0480*/ 	.word	0x00000100
        /*0484*/ 	.short	0x0100
        /*0486*/ 	.byte	0x08
	.zero		1


	//   ....[65]....
        /*0488*/ 	.word	0x00000660
        /*048c*/ 	.word	0x000000ff
        /*0490*/ 	.word	0x00000228
        /*0494*/ 	.short	0x0100
        /*0496*/ 	.byte	0x08
	.zero		1


	//   ....[66]....
        /*0498*/ 	.word	0x00000670
        /*049c*/ 	.word	0x000000ff
        /*04a0*/ 	.word	0x00000108
        /*04a4*/ 	.short	0x0100
        /*04a6*/ 	.byte	0x08
	.zero		1


	//   ....[67]....
        /*04a8*/ 	.word	0x00000680
        /*04ac*/ 	.word	0x000000ff
        /*04b0*/ 	.word	0x00000230
        /*04b4*/ 	.short	0x0100
        /*04b6*/ 	.byte	0x08
	.zero		1


	//   ....[68]....
        /*04b8*/ 	.word	0x00000690
        /*04bc*/ 	.word	0x000000ff
        /*04c0*/ 	.word	0x00000110
        /*04c4*/ 	.short	0x0100
        /*04c6*/ 	.byte	0x08
	.zero		1


	//   ....[69]....
        /*04c8*/ 	.word	0x000006a0
        /*04cc*/ 	.word	0x000000ff
        /*04d0*/ 	.word	0x00000238
        /*04d4*/ 	.short	0x0100
        /*04d6*/ 	.byte	0x08
	.zero		1


	//   ....[70]....
        /*04d8*/ 	.word	0x000006b0
        /*04dc*/ 	.word	0x000000ff
        /*04e0*/ 	.word	0x00000118
        /*04e4*/ 	.short	0x0100
        /*04e6*/ 	.byte	0x08
	.zero		1


	//   ....[71]....
        /*04e8*/ 	.word	0x000006c0
        /*04ec*/ 	.word	0x000000ff
        /*04f0*/ 	.word	0x00000240
        /*04f4*/ 	.short	0x0100
        /*04f6*/ 	.byte	0x08
	.zero		1


	//   ....[72]....
        /*04f8*/ 	.word	0x000006d0
        /*04fc*/ 	.word	0x000000ff
        /*0500*/ 	.word	0x00000120
        /*0504*/ 	.short	0x0100
        /*0506*/ 	.byte	0x08
	.zero		1


	//   ....[73]....
        /*0508*/ 	.word	0x000006e0
        /*050c*/ 	.word	0x000000ff
        /*0510*/ 	.word	0x00000248
        /*0514*/ 	.short	0x0100
        /*0516*/ 	.byte	0x08
	.zero		1


	//   ....[74]....
        /*0518*/ 	.word	0x00000b10
        /*051c*/ 	.word	0x000000ff
        /*0520*/ 	.word	0x00000260
        /*0524*/ 	.short	0x0100
        /*0526*/ 	.byte	0x06
	.zero		1


	//   ....[75]....
        /*0528*/ 	.word	0x00000b70
        /*052c*/ 	.word	0x000000ff
        /*0530*/ 	.word	0x00000268
        /*0534*/ 	.short	0x0100
        /*0536*/ 	.byte	0x06
	.zero		1


	//   ....[76]....
        /*0538*/ 	.word	0x00001960
        /*053c*/ 	.word	0x000000ff
        /*0540*/ 	.word	0x00000000
        /*0544*/ 	.short	0x010a
        /*0546*/ 	.byte	0x06
	.zero		1


	//   ....[77]....
        /*0548*/ 	.word	0x000019a0
        /*054c*/ 	.word	0x000000ff
        /*0550*/ 	.word	0x00000000
        /*0554*/ 	.short	0x010a
        /*0556*/ 	.byte	0x06
	.zero		1


	//   ....[78]....
        /*0558*/ 	.word	0x00001f80
        /*055c*/ 	.word	0x000000ff
        /*0560*/ 	.word	0x00000000
        /*0564*/ 	.short	0x010a
        /*0566*/ 	.byte	0x0c
	.zero		1


	//   ....[79]....
        /*0568*/ 	.word	0x00001fc0
        /*056c*/ 	.word	0x000000ff
        /*0570*/ 	.word	0x00000000
        /*0574*/ 	.short	0x010a
        /*0576*/ 	.byte	0x0c
	.zero		1


	//   ....[80]....
        /*0578*/ 	.word	0x000023a0
        /*057c*/ 	.word	0x0000000d
        /*0580*/ 	.word	0x00000000
        /*0584*/ 	.short	0x0101
        /*0586*/ 	.byte	0x3f
	.zero		1


	//   ....[81]....
        /*0588*/ 	.word	0x00002840
        /*058c*/ 	.word	0x00000008
        /*0590*/ 	.word	0x00000000
        /*0594*/ 	.short	0x0101
        /*0596*/ 	.byte	0x3f
	.zero		1


	//   ....[82]....
        /*0598*/ 	.word	0x00006110
        /*059c*/ 	.word	0x00000014
        /*05a0*/ 	.word	0x00000128
        /*05a4*/ 	.short	0x010a
        /*05a6*/ 	.byte	0x3f
	.zero		1


	//   ....[83]....
        /*05a8*/ 	.word	0x00006550
        /*05ac*/ 	.word	0x00000008
        /*05b0*/ 	.word	0x00000268
        /*05b4*/ 	.short	0x0101
        /*05b6*/ 	.byte	0x3f
	.zero		1


	//   ....[84]....
        /*05b8*/ 	.word	0x00006bd0
        /*05bc*/ 	.word	0x00000007
        /*05c0*/ 	.word	0x00000000
        /*05c4*/ 	.short	0x010a
        /*05c6*/ 	.byte	0x3f
	.zero		1


	//   ....[85]....
        /*05c8*/ 	.word	0x00006c50
        /*05cc*/ 	.word	0x00000008
        /*05d0*/ 	.word	0x00000000
        /*05d4*/ 	.short	0x010a
        /*05d6*/ 	.byte	0x3f
	.zero		1


	//   ....[86]....
        /*05d8*/ 	.word	0x00006ce0
        /*05dc*/ 	.word	0x00000009
        /*05e0*/ 	.word	0x00000000
        /*05e4*/ 	.short	0x010a
        /*05e6*/ 	.byte	0x3f
	.zero		1


	//   ....[87]....
        /*05e8*/ 	.word	0x00006d70
        /*05ec*/ 	.word	0x00000008
        /*05f0*/ 	.word	0x00000000
        /*05f4*/ 	.short	0x010a
        /*05f6*/ 	.byte	0x3f
	.zero		1


	//   ....[88]....
        /*05f8*/ 	.word	0x00006e00
        /*05fc*/ 	.word	0x00000009
        /*0600*/ 	.word	0x00000000
        /*0604*/ 	.short	0x010a
        /*0606*/ 	.byte	0x3f
	.zero		1


	//   ....[89]....
        /*0608*/ 	.word	0x00006e90
        /*060c*/ 	.word	0x00000008
        /*0610*/ 	.word	0x00000000
        /*0614*/ 	.short	0x010a
        /*0616*/ 	.byte	0x3f
	.zero		1


	//   ....[90]....
        /*0618*/ 	.word	0x00006f20
        /*061c*/ 	.word	0x00000009
        /*0620*/ 	.word	0x00000000
        /*0624*/ 	.short	0x010a
        /*0626*/ 	.byte	0x3f
	.zero		1


	//   ....[91]....
        /*0628*/ 	.word	0x00006fb0
        /*062c*/ 	.word	0x00000008
        /*0630*/ 	.word	0x00000000
        /*0634*/ 	.short	0x010a
        /*0636*/ 	.byte	0x3f
	.zero		1


	//   ....[92]....
        /*0638*/ 	.word	0x00007040
        /*063c*/ 	.word	0x00000009
        /*0640*/ 	.word	0x00000000
        /*0644*/ 	.short	0x010a
        /*0646*/ 	.byte	0x3f
	.zero		1


	//   ....[93]....
        /*0648*/ 	.word	0x000070d0
        /*064c*/ 	.word	0x00000008
        /*0650*/ 	.word	0x00000000
        /*0654*/ 	.short	0x010a
        /*0656*/ 	.byte	0x3f
	.zero		1


	//   ....[94]....
        /*0658*/ 	.word	0x00007160
        /*065c*/ 	.word	0x00000009
        /*0660*/ 	.word	0x00000000
        /*0664*/ 	.short	0x010a
        /*0666*/ 	.byte	0x3f
	.zero		1


	//   ....[95]....
        /*0668*/ 	.word	0x000071f0
        /*066c*/ 	.word	0x00000008
        /*0670*/ 	.word	0x00000000
        /*0674*/ 	.short	0x010a
        /*0676*/ 	.byte	0x3f
	.zero		1


	//   ....[96]....
        /*0678*/ 	.word	0x00007280
        /*067c*/ 	.word	0x00000009
        /*0680*/ 	.word	0x00000000
        /*0684*/ 	.short	0x010a
        /*0686*/ 	.byte	0x3f
	.zero		1


	//   ....[97]....
        /*0688*/ 	.word	0x00007310
        /*068c*/ 	.word	0x00000008
        /*0690*/ 	.word	0x00000000
        /*0694*/ 	.short	0x010a
        /*0696*/ 	.byte	0x3f
	.zero		1


	//   ....[98]....
        /*0698*/ 	.word	0x000073a0
        /*069c*/ 	.word	0x00000009
        /*06a0*/ 	.word	0x00000000
        /*06a4*/ 	.short	0x010a
        /*06a6*/ 	.byte	0x3f
	.zero		1


	//   ....[99]....
        /*06a8*/ 	.word	0x00007430
        /*06ac*/ 	.word	0x00000008
        /*06b0*/ 	.word	0x00000000
        /*06b4*/ 	.short	0x010a
        /*06b6*/ 	.byte	0x3f
	.zero		1


	//   ....[100]....
        /*06b8*/ 	.word	0x000074c0
        /*06bc*/ 	.word	0x00000009
        /*06c0*/ 	.word	0x00000000
        /*06c4*/ 	.short	0x010a
        /*06c6*/ 	.byte	0x3f
	.zero		1


	//   ....[101]....
        /*06c8*/ 	.word	0x00007550
        /*06cc*/ 	.word	0x00000008
        /*06d0*/ 	.word	0x00000000
        /*06d4*/ 	.short	0x010a
        /*06d6*/ 	.byte	0x3f
	.zero		1


	//   ....[102]....
        /*06d8*/ 	.word	0x000075e0
        /*06dc*/ 	.word	0x00000009
        /*06e0*/ 	.word	0x00000000
        /*06e4*/ 	.short	0x010a
        /*06e6*/ 	.byte	0x3f
	.zero		1


	//   ....[103]....
        /*06e8*/ 	.word	0x00007670
        /*06ec*/ 	.word	0x00000008
        /*06f0*/ 	.word	0x00000000
        /*06f4*/ 	.short	0x010a
        /*06f6*/ 	.byte	0x3f
	.zero		1


	//   ....[104]....
        /*06f8*/ 	.word	0x00007700
        /*06fc*/ 	.word	0x00000009
        /*0700*/ 	.word	0x00000000
        /*0704*/ 	.short	0x010a
        /*0706*/ 	.byte	0x3f
	.zero		1


	//   ....[105]....
        /*0708*/ 	.word	0x00007790
        /*070c*/ 	.word	0x00000008
        /*0710*/ 	.word	0x00000000
        /*0714*/ 	.short	0x010a
        /*0716*/ 	.byte	0x3f
	.zero		1


	//   ....[106]....
        /*0718*/ 	.word	0x00007820
        /*071c*/ 	.word	0x00000009
        /*0720*/ 	.word	0x00000000
        /*0724*/ 	.short	0x010a
        /*0726*/ 	.byte	0x3f
	.zero		1


	//   ....[107]....
        /*0728*/ 	.word	0x000078b0
        /*072c*/ 	.word	0x00000008
        /*0730*/ 	.word	0x00000000
        /*0734*/ 	.short	0x010a
        /*0736*/ 	.byte	0x3f
	.zero		1


	//   ....[108]....
        /*0738*/ 	.word	0x00007940
        /*073c*/ 	.word	0x00000009
        /*0740*/ 	.word	0x00000000
        /*0744*/ 	.short	0x010a
        /*0746*/ 	.byte	0x3f
	.zero		1


	//   ....[109]....
        /*0748*/ 	.word	0x000079d0
        /*074c*/ 	.word	0x00000008
        /*0750*/ 	.word	0x00000000
        /*0754*/ 	.short	0x010a
        /*0756*/ 	.byte	0x3f
	.zero		1


	//   ....[110]....
        /*0758*/ 	.word	0x00007a60
        /*075c*/ 	.word	0x00000009
        /*0760*/ 	.word	0x00000000
        /*0764*/ 	.short	0x010a
        /*0766*/ 	.byte	0x3f
	.zero		1


	//   ....[111]....
        /*0768*/ 	.word	0x00007af0
        /*076c*/ 	.word	0x00000008
        /*0770*/ 	.word	0x00000000
        /*0774*/ 	.short	0x010a
        /*0776*/ 	.byte	0x3f
	.zero		1


	//   ....[112]....
        /*0778*/ 	.word	0x00007b80
        /*077c*/ 	.word	0x00000009
        /*0780*/ 	.word	0x00000000
        /*0784*/ 	.short	0x010a
        /*0786*/ 	.byte	0x3f
	.zero		1


	//   ....[113]....
        /*0788*/ 	.word	0x00007c10
        /*078c*/ 	.word	0x00000008
        /*0790*/ 	.word	0x00000000
        /*0794*/ 	.short	0x010a
        /*0796*/ 	.byte	0x3f
	.zero		1


	//   ....[114]....
        /*0798*/ 	.word	0x00007ca0
        /*079c*/ 	.word	0x00000009
        /*07a0*/ 	.word	0x00000000
        /*07a4*/ 	.short	0x010a
        /*07a6*/ 	.byte	0x3f
	.zero		1


	//   ....[115]....
        /*07a8*/ 	.word	0x00007d30
        /*07ac*/ 	.word	0x00000008
        /*07b0*/ 	.word	0x00000000
        /*07b4*/ 	.short	0x010a
        /*07b6*/ 	.byte	0x3f
	.zero		1


	//   ....[116]....
        /*07b8*/ 	.word	0x00007dc0
        /*07bc*/ 	.word	0x00000009
        /*07c0*/ 	.word	0x00000000
        /*07c4*/ 	.short	0x010a
        /*07c6*/ 	.byte	0x3f
	.zero		1


	//   ....[117]....
        /*07c8*/ 	.word	0x00007e50
        /*07cc*/ 	.word	0x00000008
        /*07d0*/ 	.word	0x00000000
        /*07d4*/ 	.short	0x010a
        /*07d6*/ 	.byte	0x3f
	.zero		1


	//   ....[118]....
        /*07d8*/ 	.word	0x00007ee0
        /*07dc*/ 	.word	0x00000009
        /*07e0*/ 	.word	0x00000000
        /*07e4*/ 	.short	0x010a
        /*07e6*/ 	.byte	0x3f
	.zero		1


	//   ....[119]....
        /*07e8*/ 	.word	0x00007f70
        /*07ec*/ 	.word	0x00000006
        /*07f0*/ 	.word	0x00000000
        /*07f4*/ 	.short	0x010a
        /*07f6*/ 	.byte	0x3f
	.zero		1


	//   ....[120]....
        /*07f8*/ 	.word	0x00008000
        /*07fc*/ 	.word	0x00000003
        /*0800*/ 	.word	0x00000000
        /*0804*/ 	.short	0x010a
        /*0806*/ 	.byte	0x3f
	.zero		1


	//   ....[121]....
        /*0808*/ 	.word	0x00008070
        /*080c*/ 	.word	0x00000009
        /*0810*/ 	.word	0x00000000
        /*0814*/ 	.short	0x010a
        /*0816*/ 	.byte	0x3f
	.zero		1


	//   ....[122]....
        /*0818*/ 	.word	0x000080d0
        /*081c*/ 	.word	0x0000000d
        /*0820*/ 	.word	0x00000000
        /*0824*/ 	.short	0x010a
        /*0826*/ 	.byte	0x3f
	.zero		1


	//   ....[123]....
        /*0828*/ 	.word	0x000081a0
        /*082c*/ 	.word	0x00000014
        /*0830*/ 	.word	0x00000128
        /*0834*/ 	.short	0x010a
        /*0836*/ 	.byte	0x3f
	.zero		1


	//   ....[124]....
        /*0838*/ 	.word	0x00008270
        /*083c*/ 	.word	0x00000007
        /*0840*/ 	.word	0x00000000
        /*0844*/ 	.short	0x010a
        /*0846*/ 	.byte	0x3f
	.zero		1


	//   ....[125]....
        /*0848*/ 	.word	0x000082c0
        /*084c*/ 	.word	0x00000008
        /*0850*/ 	.word	0x00000000
        /*0854*/ 	.short	0x010a
        /*0856*/ 	.byte	0x3f
	.zero		1


	//   ....[126]....
        /*0858*/ 	.word	0x00008310
        /*085c*/ 	.word	0x00000009
        /*0860*/ 	.word	0x00000000
        /*0864*/ 	.short	0x010a
        /*0866*/ 	.byte	0x3f
	.zero		1


	//   ....[127]....
        /*0868*/ 	.word	0x00008360
        /*086c*/ 	.word	0x00000008
        /*0870*/ 	.word	0x00000000
        /*0874*/ 	.short	0x010a
        /*0876*/ 	.byte	0x3f
	.zero		1


	//   ....[128]....
        /*0878*/ 	.word	0x000083b0
        /*087c*/ 	.word	0x00000009
        /*0880*/ 	.word	0x00000000
        /*0884*/ 	.short	0x010a
        /*0886*/ 	.byte	0x3f
	.zero		1


	//   ....[129]....
        /*0888*/ 	.word	0x00008400
        /*088c*/ 	.word	0x00000008
        /*0890*/ 	.word	0x00000000
        /*0894*/ 	.short	0x010a
        /*0896*/ 	.byte	0x3f
	.zero		1


	//   ....[130]....
        /*0898*/ 	.word	0x00008450
        /*089c*/ 	.word	0x00000009
        /*08a0*/ 	.word	0x00000000
        /*08a4*/ 	.short	0x010a
        /*08a6*/ 	.byte	0x3f
	.zero		1


	//   ....[131]....
        /*08a8*/ 	.word	0x000084a0
        /*08ac*/ 	.word	0x00000008
        /*08b0*/ 	.word	0x00000000
        /*08b4*/ 	.short	0x010a
        /*08b6*/ 	.byte	0x3f
	.zero		1


	//   ....[132]....
        /*08b8*/ 	.word	0x000084f0
        /*08bc*/ 	.word	0x00000009
        /*08c0*/ 	.word	0x00000000
        /*08c4*/ 	.short	0x010a
        /*08c6*/ 	.byte	0x3f
	.zero		1


	//   ....[133]....
        /*08c8*/ 	.word	0x00008540
        /*08cc*/ 	.word	0x00000008
        /*08d0*/ 	.word	0x00000000
        /*08d4*/ 	.short	0x010a
        /*08d6*/ 	.byte	0x3f
	.zero		1


	//   ....[134]....
        /*08d8*/ 	.word	0x00008590
        /*08dc*/ 	.word	0x00000009
        /*08e0*/ 	.word	0x00000000
        /*08e4*/ 	.short	0x010a
        /*08e6*/ 	.byte	0x3f
	.zero		1


	//   ....[135]....
        /*08e8*/ 	.word	0x000085e0
        /*08ec*/ 	.word	0x00000008
        /*08f0*/ 	.word	0x00000000
        /*08f4*/ 	.short	0x010a
        /*08f6*/ 	.byte	0x3f
	.zero		1


	//   ....[136]....
        /*08f8*/ 	.word	0x00008630
        /*08fc*/ 	.word	0x00000009
        /*0900*/ 	.word	0x00000000
        /*0904*/ 	.short	0x010a
        /*0906*/ 	.byte	0x3f
	.zero		1


	//   ....[137]....
        /*0908*/ 	.word	0x00008680
        /*090c*/ 	.word	0x00000008
        /*0910*/ 	.word	0x00000000
        /*0914*/ 	.short	0x010a
        /*0916*/ 	.byte	0x3f
	.zero		1


	//   ....[138]....
        /*0918*/ 	.word	0x000086d0
        /*091c*/ 	.word	0x00000009
        /*0920*/ 	.word	0x00000000
        /*0924*/ 	.short	0x010a
        /*0926*/ 	.byte	0x3f
	.zero		1


	//   ....[139]....
        /*0928*/ 	.word	0x00008720
        /*092c*/ 	.word	0x00000008
        /*0930*/ 	.word	0x00000000
        /*0934*/ 	.short	0x010a
        /*0936*/ 	.byte	0x3f
	.zero		1


	//   ....[140]....
        /*0938*/ 	.word	0x00008770
        /*093c*/ 	.word	0x00000009
        /*0940*/ 	.word	0x00000000
        /*0944*/ 	.short	0x010a
        /*0946*/ 	.byte	0x3f
	.zero		1


	//   ....[141]....
        /*0948*/ 	.word	0x000087c0
        /*094c*/ 	.word	0x00000008
        /*0950*/ 	.word	0x00000000
        /*0954*/ 	.short	0x010a
        /*0956*/ 	.byte	0x3f
	.zero		1


	//   ....[142]....
        /*0958*/ 	.word	0x00008810
        /*095c*/ 	.word	0x00000009
        /*0960*/ 	.word	0x00000000
        /*0964*/ 	.short	0x010a
        /*0966*/ 	.byte	0x3f
	.zero		1


	//   ....[143]....
        /*0968*/ 	.word	0x00008860
        /*096c*/ 	.word	0x00000008
        /*0970*/ 	.word	0x00000000
        /*0974*/ 	.short	0x010a
        /*0976*/ 	.byte	0x3f
	.zero		1


	//   ....[144]....
        /*0978*/ 	.word	0x000088b0
        /*097c*/ 	.word	0x00000009
        /*0980*/ 	.word	0x00000000
        /*0984*/ 	.short	0x010a
        /*0986*/ 	.byte	0x3f
	.zero		1


	//   ....[145]....
        /*0988*/ 	.word	0x00008900
        /*098c*/ 	.word	0x00000008
        /*0990*/ 	.word	0x00000000
        /*0994*/ 	.short	0x010a
        /*0996*/ 	.byte	0x3f
	.zero		1


	//   ....[146]....
        /*0998*/ 	.word	0x00008950
        /*099c*/ 	.word	0x00000009
        /*09a0*/ 	.word	0x00000000
        /*09a4*/ 	.short	0x010a
        /*09a6*/ 	.byte	0x3f
	.zero		1


	//   ....[147]....
        /*09a8*/ 	.word	0x000089a0
        /*09ac*/ 	.word	0x00000008
        /*09b0*/ 	.word	0x00000000
        /*09b4*/ 	.short	0x010a
        /*09b6*/ 	.byte	0x3f
	.zero		1


	//   ....[148]....
        /*09b8*/ 	.word	0x000089f0
        /*09bc*/ 	.word	0x00000009
        /*09c0*/ 	.word	0x00000000
        /*09c4*/ 	.short	0x010a
        /*09c6*/ 	.byte	0x3f
	.zero		1


	//   ....[149]....
        /*09c8*/ 	.word	0x00008a40
        /*09cc*/ 	.word	0x00000008
        /*09d0*/ 	.word	0x00000000
        /*09d4*/ 	.short	0x010a
        /*09d6*/ 	.byte	0x3f
	.zero		1


	//   ....[150]....
        /*09d8*/ 	.word	0x00008a90
        /*09dc*/ 	.word	0x00000009
        /*09e0*/ 	.word	0x00000000
        /*09e4*/ 	.short	0x010a
        /*09e6*/ 	.byte	0x3f
	.zero		1


	//   ....[151]....
        /*09e8*/ 	.word	0x00008ae0
        /*09ec*/ 	.word	0x00000008
        /*09f0*/ 	.word	0x00000000
        /*09f4*/ 	.short	0x010a
        /*09f6*/ 	.byte	0x3f
	.zero		1


	//   ....[152]....
        /*09f8*/ 	.word	0x00008b30
        /*09fc*/ 	.word	0x00000009
        /*0a00*/ 	.word	0x00000000
        /*0a04*/ 	.short	0x010a
        /*0a06*/ 	.byte	0x3f
	.zero		1


	//   ....[153]....
        /*0a08*/ 	.word	0x00008b80
        /*0a0c*/ 	.word	0x00000008
        /*0a10*/ 	.word	0x00000000
        /*0a14*/ 	.short	0x010a
        /*0a16*/ 	.byte	0x3f
	.zero		1


	//   ....[154]....
        /*0a18*/ 	.word	0x00008bd0
        /*0a1c*/ 	.word	0x00000009
        /*0a20*/ 	.word	0x00000000
        /*0a24*/ 	.short	0x010a
        /*0a26*/ 	.byte	0x3f
	.zero		1


	//   ....[155]....
        /*0a28*/ 	.word	0x00008c20
        /*0a2c*/ 	.word	0x00000008
        /*0a30*/ 	.word	0x00000000
        /*0a34*/ 	.short	0x010a
        /*0a36*/ 	.byte	0x3f
	.zero		1


	//   ....[156]....
        /*0a38*/ 	.word	0x00008c70
        /*0a3c*/ 	.word	0x00000009
        /*0a40*/ 	.word	0x00000000
        /*0a44*/ 	.short	0x010a
        /*0a46*/ 	.byte	0x3f
	.zero		1


	//   ....[157]....
        /*0a48*/ 	.word	0x00008cc0
        /*0a4c*/ 	.word	0x00000008
        /*0a50*/ 	.word	0x00000000
        /*0a54*/ 	.short	0x010a
        /*0a56*/ 	.byte	0x3f
	.zero		1


	//   ....[158]....
        /*0a58*/ 	.word	0x00008d10
        /*0a5c*/ 	.word	0x00000009
        /*0a60*/ 	.word	0x00000000
        /*0a64*/ 	.short	0x010a
        /*0a66*/ 	.byte	0x3f
	.zero		1


	//   ....[159]....
        /*0a68*/ 	.word	0x00008d60
        /*0a6c*/ 	.word	0x00000006
        /*0a70*/ 	.word	0x00000000
        /*0a74*/ 	.short	0x010a
        /*0a76*/ 	.byte	0x3f
	.zero		1


	//----- nvinfo : EIATTR_NUM_MBARRIERS
	.align		4
.L_28:
        /*0a78*/ 	.byte	0x03, 0x38
        /*0a7a*/ 	.short	0x004c


	//----- nvinfo : EIATTR_EXIT_INSTR_OFFSETS
	.align		4
        /*0a7c*/ 	.byte	0x04, 0x1c
        /*0a7e*/ 	.short	(.L_30 - .L_29)


	//   ....[0]....
.L_29:
        /*0a80*/ 	.word	0x00000d20


	//   ....[1]....
        /*0a84*/ 	.word	0x00001500


	//   ....[2]....
        /*0a88*/ 	.word	0x00005830


	//   ....[3]....
        /*0a8c*/ 	.word	0x00005d90


	//   ....[4]....
        /*0a90*/ 	.word	0x00008050


	//----- nvinfo : EIATTR_MAX_THREADS
	.align		4
.L_30:
        /*0a94*/ 	.byte	0x04, 0x05
        /*0a96*/ 	.short	(.L_32 - .L_31)
.L_31:
        /*0a98*/ 	.word	0x00000180
        /*0a9c*/ 	.word	0x00000001
        /*0aa0*/ 	.word	0x00000001


	//----- nvinfo : EIATTR_CRS_STACK_SIZE
	.align		4
.L_32:
        /*0aa4*/ 	.byte	0x04, 0x1e
        /*0aa6*/ 	.short	(.L_34 - .L_33)
.L_33:
        /*0aa8*/ 	.word	0x00000000


	//----- nvinfo : EIATTR_CBANK_PARAM_SIZE
	.align		4
.L_34:
        /*0aac*/ 	.byte	0x03, 0x19
        /*0aae*/ 	.short	0x0470


	//----- nvinfo : EIATTR_PARAM_CBANK
	.align		4
        /*0ab0*/ 	.byte	0x04, 0x0a
        /*0ab2*/ 	.short	(.L_36 - .L_35)
	.align		4
.L_35:
        /*0ab4*/ 	.word	index@(.nv.constant0._ZN7cutlass13device_kernelINS_4gemm6kernel13GemmUniversalIN4cute5tupleIJiiiiEEENS1_10collective13CollectiveMmaINS1_37MainloopSm90TmaGmmaWarpSpecializedFP8ILi37ENS5_IJNS4_1CILi1EEENSA_ILi2EEESB_EEENS1_35KernelTmaWarpSpecializedCooperativeEEENS5_IJNSA_ILi128EEENSA_ILi64EEENSA_ILi32EEEEEENS_12float_e5m2_tENS5_IJlSB_lEEESK_SL_NS4_8TiledMMAINS4_8MMA_AtomIJNS4_4SM904GMMA30MMA_64x64x32_F32E5M2E5M2_SS_TNILNSP_7ScaleInE1ELSR_1EEEEEENS4_6LayoutINS5_IJSC_SB_SB_EEENS5_IJSB_NSA_ILi0EEESW_EEEEENS5_IJNS4_10UnderscoreESZ_SZ_EEEEENS4_23SM90_TMA_LOAD_MULTICASTENS4_14ComposedLayoutINS4_7SwizzleILi1ELi4ELi3EEENS4_18smem_ptr_flag_bitsILi8EEENSU_INS5_IJNSA_ILi8EEESI_EEENS5_IJSI_SB_EEEEEEEvNS4_8identityENS4_13SM90_TMA_LOADES1C_vS1D_EENS_8epilogue10collective6detail29Sm90TmaWarpSpecializedAdapterINS1H_15DefaultEpilogueISK_SL_SL_NS1G_6thread17LinearCombinationISK_Li1EffLNS1L_9ScaleType4KindE0ELNS_15FloatRoundStyleE2ESK_EENS1_15EpilogueDefaultEEEEEvvEEEEvNT_6ParamsE)
        /*0ab8*/ 	.short	0x0210
        /*0aba*/ 	.short	0x0470


	//----- nvinfo : EIATTR_SW_WAR
	.align		4
.L_36:
        /*0abc*/ 	.byte	0x04, 0x36
        /*0abe*/ 	.short	(.L_38 - .L_37)
.L_37:
        /*0ac0*/ 	.word	0x00000008
.L_38:


//--------------------- .nv.callgraph             --------------------------
	.section	.nv.callgraph,"",@"SHT_CUDA_CALLGRAPH"
	.align	4
	.sectionentsize	8
	.align		4
        /*0000*/ 	.word	0x00000000
	.align		4
        /*0004*/ 	.word	0xffffffff
	.align		4
        /*0008*/ 	.word	0x00000000
	.align		4
        /*000c*/ 	.word	0xfffffffe
	.align		4
        /*0010*/ 	.word	0x00000000
	.align		4
        /*0014*/ 	.word	0xfffffffd
	.align		4
        /*0018*/ 	.word	0x00000000
	.align		4
        /*001c*/ 	.word	0xfffffffc


//--------------------- .nv.constant4             --------------------------
	.section	.nv.constant4,"a",@progbits
	.align	8
	.align		8
.nv.constant4:
        /*0000*/ 	.dword	_ZN39_INTERNAL_af2805bd_4_k_cu_4d3daed3_40454cuda3std3__45__cpo5beginE
	.align		8
        /*0008*/ 	.dword	_ZN39_INTERNAL_af2805bd_4_k_cu_4d3daed3_40454cuda3std3__45__cpo3endE
	.align		8
        /*0010*/ 	.dword	_ZN39_INTERNAL_af2805bd_4_k_cu_4d3daed3_40454cuda3std3__45__cpo6cbeginE
	.align		8
        /*0018*/ 	.dword	_ZN39_INTERNAL_af2805bd_4_k_cu_4d3daed3_40454cuda3std3__45__cpo4cendE
	.align		8
        /*0020*/ 	.dword	_ZN39_INTERNAL_af2805bd_4_k_cu_4d3daed3_40454cuda3std3__441_GLOBAL__N__af2805bd_4_k_cu_4d3daed3_40456ignoreE
	.align		8
        /*0028*/ 	.dword	_ZN39_INTERNAL_af2805bd_4_k_cu_4d3daed3_40454cuda3std3__419piecewise_constructE
	.align		8
        /*0030*/ 	.dword	_ZN39_INTERNAL_af2805bd_4_k_cu_4d3daed3_40454cuda3std3__48in_placeE
	.align		8
        /*0038*/ 	.dword	_ZN39_INTERNAL_af2805bd_4_k_cu_4d3daed3_40454cuda3std6ranges3__45__cpo4swapE
	.align		8
        /*0040*/ 	.dword	_ZN39_INTERNAL_af2805bd_4_k_cu_4d3daed3_40454cuda3std6ranges3__45__cpo9iter_moveE
	.align		8
        /*0048*/ 	.dword	_ZN39_INTERNAL_af2805bd_4_k_cu_4d3daed3_40454cute7productE
	.align		8
        /*0050*/ 	.dword	_ZN39_INTERNAL_af2805bd_4_k_cu_4d3daed3_40454cute1_E


//--------------------- .text._ZN7cutlass13device_kernelINS_4gemm6kernel13GemmUniversalIN4cute5tupleIJiiiiEEENS1_10collective13CollectiveMmaINS1_37MainloopSm90TmaGmmaWarpSpecializedFP8ILi37ENS5_IJNS4_1CILi1EEENSA_ILi2EEESB_EEENS1_35KernelTmaWarpSpecializedCooperativeEEENS5_IJNSA_ILi128EEENSA_ILi64EEENSA_ILi32EEEEEENS_12float_e5m2_tENS5_IJlSB_lEEESK_SL_NS4_8TiledMMAINS4_8MMA_AtomIJNS4_4SM904GMMA30MMA_64x64x32_F32E5M2E5M2_SS_TNILNSP_7ScaleInE1ELSR_1EEEEEENS4_6LayoutINS5_IJSC_SB_SB_EEENS5_IJSB_NSA_ILi0EEESW_EEEEENS5_IJNS4_10UnderscoreESZ_SZ_EEEEENS4_23SM90_TMA_LOAD_MULTICASTENS4_14ComposedLayoutINS4_7SwizzleILi1ELi4ELi3EEENS4_18smem_ptr_flag_bitsILi8EEENSU_INS5_IJNSA_ILi8EEESI_EEENS5_IJSI_SB_EEEEEEEvNS4_8identityENS4_13SM90_TMA_LOADES1C_vS1D_EENS_8epilogue10collective6detail29Sm90TmaWarpSpecializedAdapterINS1H_15DefaultEpilogueISK_SL_SL_NS1G_6thread17LinearCombinationISK_Li1EffLNS1L_9ScaleType4KindE0ELNS_15FloatRoundStyleE2ESK_EENS1_15EpilogueDefaultEEEEEvvEEEEvNT_6ParamsE --------------------------
	.section	.text._ZN7cutlass13device_kernelINS_4gemm6kernel13GemmUniversalIN4cute5tupleIJiiiiEEENS1_10collective13CollectiveMmaINS1_37MainloopSm90TmaGmmaWarpSpecializedFP8ILi37ENS5_IJNS4_1CILi1EEENSA_ILi2EEESB_EEENS1_35KernelTmaWarpSpecializedCooperativeEEENS5_IJNSA_ILi128EEENSA_ILi64EEENSA_ILi32EEEEEENS_12float_e5m2_tENS5_IJlSB_lEEESK_SL_NS4_8TiledMMAINS4_8MMA_AtomIJNS4_4SM904GMMA30MMA_64x64x32_F32E5M2E5M2_SS_TNILNSP_7ScaleInE1ELSR_1EEEEEENS4_6LayoutINS5_IJSC_SB_SB_EEENS5_IJSB_NSA_ILi0EEESW_EEEEENS5_IJNS4_10UnderscoreESZ_SZ_EEEEENS4_23SM90_TMA_LOAD_MULTICASTENS4_14ComposedLayoutINS4_7SwizzleILi1ELi4ELi3EEENS4_18smem_ptr_flag_bitsILi8EEENSU_INS5_IJNSA_ILi8EEESI_EEENS5_IJSI_SB_EEEEEEEvNS4_8identityENS4_13SM90_TMA_LOADES1C_vS1D_EENS_8epilogue10collective6detail29Sm90TmaWarpSpecializedAdapterINS1H_15DefaultEpilogueISK_SL_SL_NS1G_6thread17LinearCombinationISK_Li1EffLNS1L_9ScaleType4KindE0ELNS_15FloatRoundStyleE2ESK_EENS1_15EpilogueDefaultEEEEEvvEEEEvNT_6ParamsE,"ax",@progbits
	.align	128
.text._ZN7cutlass13device_kernelINS_4gemm6kernel13GemmUniversalIN4cute5tupleIJiiiiEEENS1_10collective13CollectiveMmaINS1_37MainloopSm90TmaGmmaWarpSpecializedFP8ILi37ENS5_IJNS4_1CILi1EEENSA_ILi2EEESB_EEENS1_35KernelTmaWarpSpecializedCooperativeEEENS5_IJNSA_ILi128EEENSA_ILi64EEENSA_ILi32EEEEEENS_12float_e5m2_tENS5_IJlSB_lEEESK_SL_NS4_8TiledMMAINS4_8MMA_AtomIJNS4_4SM904GMMA30MMA_64x64x32_F32E5M2E5M2_SS_TNILNSP_7ScaleInE1ELSR_1EEEEEENS4_6LayoutINS5_IJSC_SB_SB_EEENS5_IJSB_NSA_ILi0EEESW_EEEEENS5_IJNS4_10UnderscoreESZ_SZ_EEEEENS4_23SM90_TMA_LOAD_MULTICASTENS4_14ComposedLayoutINS4_7SwizzleILi1ELi4ELi3EEENS4_18smem_ptr_flag_bitsILi8EEENSU_INS5_IJNSA_ILi8EEESI_EEENS5_IJSI_SB_EEEEEEEvNS4_8identityENS4_13SM90_TMA_LOADES1C_vS1D_EENS_8epilogue10collective6detail29Sm90TmaWarpSpecializedAdapterINS1H_15DefaultEpilogueISK_SL_SL_NS1G_6thread17LinearCombinationISK_Li1EffLNS1L_9ScaleType4KindE0ELNS_15FloatRoundStyleE2ESK_EENS1_15EpilogueDefaultEEEEEvvEEEEvNT_6ParamsE:
        .type           _ZN7cutlass13device_kernelINS_4gemm6kernel13GemmUniversalIN4cute5tupleIJiiiiEEENS1_10collective13CollectiveMmaINS1_37MainloopSm90TmaGmmaWarpSpecializedFP8ILi37ENS5_IJNS4_1CILi1EEENSA_ILi2EEESB_EEENS1_35KernelTmaWarpSpecializedCooperativeEEENS5_IJNSA_ILi128EEENSA_ILi64EEENSA_ILi32EEEEEENS_12float_e5m2_tENS5_IJlSB_lEEESK_SL_NS4_8TiledMMAINS4_8MMA_AtomIJNS4_4SM904GMMA30MMA_64x64x32_F32E5M2E5M2_SS_TNILNSP_7ScaleInE1ELSR_1EEEEEENS4_6LayoutINS5_IJSC_SB_SB_EEENS5_IJSB_NSA_ILi0EEESW_EEEEENS5_IJNS4_10UnderscoreESZ_SZ_EEEEENS4_23SM90_TMA_LOAD_MULTICASTENS4_14ComposedLayoutINS4_7SwizzleILi1ELi4ELi3EEENS4_18smem_ptr_flag_bitsILi8EEENSU_INS5_IJNSA_ILi8EEESI_EEENS5_IJSI_SB_EEEEEEEvNS4_8identityENS4_13SM90_TMA_LOADES1C_vS1D_EENS_8epilogue10collective6detail29Sm90TmaWarpSpecializedAdapterINS1H_15DefaultEpilogueISK_SL_SL_NS1G_6thread17LinearCombinationISK_Li1EffLNS1L_9ScaleType4KindE0ELNS_15FloatRoundStyleE2ESK_EENS1_15EpilogueDefaultEEEEEvvEEEEvNT_6ParamsE,@function
        .size           _ZN7cutlass13device_kernelINS_4gemm6kernel13GemmUniversalIN4cute5tupleIJiiiiEEENS1_10collective13CollectiveMmaINS1_37MainloopSm90TmaGmmaWarpSpecializedFP8ILi37ENS5_IJNS4_1CILi1EEENSA_ILi2EEESB_EEENS1_35KernelTmaWarpSpecializedCooperativeEEENS5_IJNSA_ILi128EEENSA_ILi64EEENSA_ILi32EEEEEENS_12float_e5m2_tENS5_IJlSB_lEEESK_SL_NS4_8TiledMMAINS4_8MMA_AtomIJNS4_4SM904GMMA30MMA_64x64x32_F32E5M2E5M2_SS_TNILNSP_7ScaleInE1ELSR_1EEEEEENS4_6LayoutINS5_IJSC_SB_SB_EEENS5_IJSB_NSA_ILi0EEESW_EEEEENS5_IJNS4_10UnderscoreESZ_SZ_EEEEENS4_23SM90_TMA_LOAD_MULTICASTENS4_14ComposedLayoutINS4_7SwizzleILi1ELi4ELi3EEENS4_18smem_ptr_flag_bitsILi8EEENSU_INS5_IJNSA_ILi8EEESI_EEENS5_IJSI_SB_EEEEEEEvNS4_8identityENS4_13SM90_TMA_LOADES1C_vS1D_EENS_8epilogue10collective6detail29Sm90TmaWarpSpecializedAdapterINS1H_15DefaultEpilogueISK_SL_SL_NS1G_6thread17LinearCombinationISK_Li1EffLNS1L_9ScaleType4KindE0ELNS_15FloatRoundStyleE2ESK_EENS1_15EpilogueDefaultEEEEEvvEEEEvNT_6ParamsE,(.L_x_209 - _ZN7cutlass13device_kernelINS_4gemm6kernel13GemmUniversalIN4cute5tupleIJiiiiEEENS1_10collective13CollectiveMmaINS1_37MainloopSm90TmaGmmaWarpSpecializedFP8ILi37ENS5_IJNS4_1CILi1EEENSA_ILi2EEESB_EEENS1_35KernelTmaWarpSpecializedCooperativeEEENS5_IJNSA_ILi128EEENSA_ILi64EEENSA_ILi32EEEEEENS_12float_e5m2_tENS5_IJlSB_lEEESK_SL_NS4_8TiledMMAINS4_8MMA_AtomIJNS4_4SM904GMMA30MMA_64x64x32_F32E5M2E5M2_SS_TNILNSP_7ScaleInE1ELSR_1EEEEEENS4_6LayoutINS5_IJSC_SB_SB_EEENS5_IJSB_NSA_ILi0EEESW_EEEEENS5_IJNS4_10UnderscoreESZ_SZ_EEEEENS4_23SM90_TMA_LOAD_MULTICASTENS4_14ComposedLayoutINS4_7SwizzleILi1ELi4ELi3EEENS4_18smem_ptr_flag_bitsILi8EEENSU_INS5_IJNSA_ILi8EEESI_EEENS5_IJSI_SB_EEEEEEEvNS4_8identityENS4_13SM90_TMA_LOADES1C_vS1D_EENS_8epilogue10collective6detail29Sm90TmaWarpSpecializedAdapterINS1H_15DefaultEpilogueISK_SL_SL_NS1G_6thread17LinearCombinationISK_Li1EffLNS1L_9ScaleType4KindE0ELNS_15FloatRoundStyleE2ESK_EENS1_15EpilogueDefaultEEEEEvvEEEEvNT_6ParamsE)
        .other          _ZN7cutlass13device_kernelINS_4gemm6kernel13GemmUniversalIN4cute5tupleIJiiiiEEENS1_10collective13CollectiveMmaINS1_37MainloopSm90TmaGmmaWarpSpecializedFP8ILi37ENS5_IJNS4_1CILi1EEENSA_ILi2EEESB_EEENS1_35KernelTmaWarpSpecializedCooperativeEEENS5_IJNSA_ILi128EEENSA_ILi64EEENSA_ILi32EEEEEENS_12float_e5m2_tENS5_IJlSB_lEEESK_SL_NS4_8TiledMMAINS4_8MMA_AtomIJNS4_4SM904GMMA30MMA_64x64x32_F32E5M2E5M2_SS_TNILNSP_7ScaleInE1ELSR_1EEEEEENS4_6LayoutINS5_IJSC_SB_SB_EEENS5_IJSB_NSA_ILi0EEESW_EEEEENS5_IJNS4_10UnderscoreESZ_SZ_EEEEENS4_23SM90_TMA_LOAD_MULTICASTENS4_14ComposedLayoutINS4_7SwizzleILi1ELi4ELi3EEENS4_18smem_ptr_flag_bitsILi8EEENSU_INS5_IJNSA_ILi8EEESI_EEENS5_IJSI_SB_EEEEEEEvNS4_8identityENS4_13SM90_TMA_LOADES1C_vS1D_EENS_8epilogue10collective6detail29Sm90TmaWarpSpecializedAdapterINS1H_15DefaultEpilogueISK_SL_SL_NS1G_6thread17LinearCombinationISK_Li1EffLNS1L_9ScaleType4KindE0ELNS_15FloatRoundStyleE2ESK_EENS1_15EpilogueDefaultEEEEEvvEEEEvNT_6ParamsE,@"STO_CUDA_ENTRY STV_DEFAULT"
_ZN7cutlass13device_kernelINS_4gemm6kernel13GemmUniversalIN4cute5tupleIJiiiiEEENS1_10collective13CollectiveMmaINS1_37MainloopSm90TmaGmmaWarpSpecializedFP8ILi37ENS5_IJNS4_1CILi1EEENSA_ILi2EEESB_EEENS1_35KernelTmaWarpSpecializedCooperativeEEENS5_IJNSA_ILi128EEENSA_ILi64EEENSA_ILi32EEEEEENS_12float_e5m2_tENS5_IJlSB_lEEESK_SL_NS4_8TiledMMAINS4_8MMA_AtomIJNS4_4SM904GMMA30MMA_64x64x32_F32E5M2E5M2_SS_TNILNSP_7ScaleInE1ELSR_1EEEEEENS4_6LayoutINS5_IJSC_SB_SB_EEENS5_IJSB_NSA_ILi0EEESW_EEEEENS5_IJNS4_10UnderscoreESZ_SZ_EEEEENS4_23SM90_TMA_LOAD_MULTICASTENS4_14ComposedLayoutINS4_7SwizzleILi1ELi4ELi3EEENS4_18smem_ptr_flag_bitsILi8EEENSU_INS5_IJNSA_ILi8EEESI_EEENS5_IJSI_SB_EEEEEEEvNS4_8identityENS4_13SM90_TMA_LOADES1C_vS1D_EENS_8epilogue10collective6detail29Sm90TmaWarpSpecializedAdapterINS1H_15DefaultEpilogueISK_SL_SL_NS1G_6thread17LinearCombinationISK_Li1EffLNS1L_9ScaleType4KindE0ELNS_15FloatRoundStyleE2ESK_EENS1_15EpilogueDefaultEEEEEvvEEEEvNT_6ParamsE:
[----:B------:R-:W-:Y:S01]  /*0000*/  LDC R1, c[0x0][0x28] ;  /* 0x00000a00ff017b82 */ /* 0x000fe20000000800 */
[----:B------:R-:W0:Y:S01]  /*0010*/  S2R R0, SR_TID.X ;  /* 0x0000000000007919 */ /* 0x000e220000002100 */
[----:B------:R-:W-:Y:S01]  /*0020*/  ELECT P0, URZ, PT ;  /* 0x00000000003f782f */ /* 0x000fe20003800000 */
[----:B------:R-:W-:Y:S01]  /*0030*/  BSSY B0, `(.L_x_0) ;  /* 0x000000f000007945 */ /* 0x000fe20003800000 */
[--C-:B0-----:R-:W-:Y:S02]  /*0040*/  SHF.R.U32.HI R2, RZ, 0x5, R0.reuse ;  /* 0x00000005ff027819 */ /* 0x101fe40000011600 */
[----:B------:R-:W-:-:S03]  /*0050*/  SHF.R.U32.HI R4, RZ, 0x7, R0 ;  /* 0x00000007ff047819 */ /* 0x000fc60000011600 */
[----:B------:R-:W0:Y:S04]  /*0060*/  SHFL.IDX PT, R3, R2, RZ, 0x1f ;  /* 0x00001fff02037589 */ /* 0x000e2800000e0000 */
[----:B------:R-:W1:Y:S01]  /*0070*/  SHFL.IDX PT, R4, R4, RZ, 0x1f ;  /* 0x00001fff04047589 */ /* 0x000e6200000e0000 */
[----:B0-----:R-:W-:-:S13]  /*0080*/  ISETP.NE.OR P0, PT, R3, RZ, !P0 ;  /* 0x000000ff0300720c */ /* 0x001fda0004705670 */
[----:B-1----:R-:W-:Y:S05]  /*0090*/  @P0 BRA `(.L_x_1) ;  /* 0x0000000000200947 */ /* 0x002fea0003800000 */
[----:B------:R-:W-:Y:S02]  /*00a0*/  ULDC.64 UR4, c[0x0][0x198] ;  /* 0x0000660000047ab9 */ /* 0x000fe40000000a00 */
[----:B------:R-:W-:Y:S02]  /*00b0*/  UIADD3 UR6, UP0, UR4, 0xf0, URZ ;  /* 0x000000f004067890 */ /* 0x000fe4000ff1e03f */
[----:B------:R-:W-:Y:S02]  /*00c0*/  UIADD3 UR4, UP1, UR4, 0x1f0, URZ ;  /* 0x000001f004047890 */ /* 0x000fe4000ff3e03f */
[----:B------:R-:W-:Y:S02]  /*00d0*/  UIADD3.X UR7, URZ, UR5, URZ, UP0, !UPT ;  /* 0x000000053f077290 */ /* 0x000fe400087fe43f */
[----:B------:R-:W-:-:S07]  /*00e0*/  UIADD3.X UR5, URZ, UR5, URZ, UP1, !UPT ;  /* 0x000000053f057290 */ /* 0x000fce0008ffe43f */
[----:B------:R0:W-:Y:S02]  /*00f0*/  UTMACCTL.PF [UR6] ;  /* 0x00000000060079b9 */ /* 0x0001e40008040000 */
[----:B------:R0:W-:Y:S02]  /*0100*/  UTMACCTL.PF [UR4] ;  /* 0x00000000040079b9 */ /* 0x0001e40008040000 */
[----:B0-----:R-:W-:Y:S01]  /*0110*/  NOP ;  /* 0x0000000000007918 */ /* 0x001fe20000000000 */
.L_x_1:
[----:B------:R-:W-:Y:S05]  /*0120*/  BSYNC B0 ;  /* 0x0000000000007941 */ /* 0x000fea0003800000 */
.L_x_0:
[----:B------:R-:W0:Y:S02]  /*0130*/  SHFL.IDX PT, R5, R2, RZ, 0x1f ;  /* 0x00001fff02057589 */ /* 0x000e2400000e0000 */
[----:B0-----:R-:W-:-:S13]  /*0140*/  ISETP.NE.AND P0, PT, R5, RZ, PT ;  /* 0x000000ff0500720c */ /* 0x001fda0003f05270 */
[----:B------:R-:W-:Y:S05]  /*0150*/  @P0 BRA `(.L_x_2) ;  /* 0x00000004006c0947 */ /* 0x000fea0003800000 */
[----:B------:R-:W-:Y:S01]  /*0160*/  ELECT P0, URZ, PT ;  /* 0x00000000003f782f */ /* 0x000fe20003800000 */
[----:B------:R-:W-:-:S12]  /*0170*/  BSSY B0, `(.L_x_2) ;  /* 0x0000059000007945 */ /* 0x000fd80003800000 */
[----:B------:R-:W-:Y:S05]  /*0180*/  @!P0 BRA `(.L_x_3) ;  /* 0x00000004005c8947 */ /* 0x000fea0003800000 */
[----:B------:R-:W0:Y:S01]  /*0190*/  S2UR UR8, SR_CgaCtaId ;  /* 0x00000000000879c3 */ /* 0x000e220000008800 */
[----:B------:R-:W-:Y:S01]  /*01a0*/  UMOV UR4, 0x400 ;  /* 0x0000040000047882 */ /* 0x000fe20000000000 */
[----:B------:R-:W-:Y:S01]  /*01b0*/  UMOV UR5, 0x1 ;  /* 0x0000000100057882 */ /* 0x000fe20000000000 */
[----:B------:R-:W-:Y:S02]  /*01c0*/  UMOV UR6, 0x4 ;  /* 0x0000000400067882 */ /* 0x000fe40000000000 */
[----:B------:R-:W-:-:S04]  /*01d0*/  UIADD3 UR6, -UR6, 0x100000, URZ ;  /* 0x0010000006067890 */ /* 0x000fc8000fffe13f */
[----:B------:R-:W-:Y:S02]  /*01e0*/  USHF.L.U32 UR7, UR6, 0xb, URZ ;  /* 0x0000000b06077899 */ /* 0x000fe4000800063f */
[----:B------:R-:W-:Y:S02]  /*01f0*/  USHF.L.U32 UR6, UR6, 0x1, URZ ;  /* 0x0000000106067899 */ /* 0x000fe4000800063f */
[----:B0-----:R-:W-:Y:S02]  /*0200*/  ULEA UR8, UR8, UR4, 0x18 ;  /* 0x0000000408087291 */ /* 0x001fe4000f8ec03f */
[----:B------:R-:W-:-:S04]  /*0210*/  UIADD3 UR4, -UR5, 0x100000, URZ ;  /* 0x0010000005047890 */ /* 0x000fc8000fffe13f */
[----:B------:R-:W-:Y:S02]  /*0220*/  USHF.L.U32 UR5, UR4, 0xb, URZ ;  /* 0x0000000b04057899 */ /* 0x000fe4000800063f */
[----:B------:R-:W-:Y:S01]  /*0230*/  USHF.L.U32 UR4, UR4, 0x1, URZ ;  /* 0x0000000104047899 */ /* 0x000fe2000800063f */
[----:B------:R-:W0:Y:S11]  /*0240*/  FENCE.VIEW.ASYNC.S ;  /* 0x00000000000073c6 */ /* 0x000e360000000000 */
[----:B0-----:R0:W1:Y:S01]  /*0250*/  SYNCS.EXCH.64 URZ, [UR8], UR4 ;  /* 0x00000004083f75b2 */ /* 0x0010620008000100 */
[----:B------:R0:W2:Y:S01]  /*0260*/  SYNCS.EXCH.64 URZ, [UR8+0x128], UR6 ;  /* 0x00012806083f75b2 */ /* 0x0000a20008000100 */
[----:B------:R0:W3:Y:S01]  /*0270*/  SYNCS.EXCH.64 URZ, [UR8+0x8], UR4 ;  /* 0x00000804083f75b2 */ /* 0x0000e20008000100 */
[----:B------:R0:W4:Y:S01]  /*0280*/  SYNCS.EXCH.64 URZ, [UR8+0x130], UR6 ;  /* 0x00013006083f75b2 */ /* 0x0001220008000100 */
[----:B------:R0:W0:Y:S01]  /*0290*/  SYNCS.EXCH.64 URZ, [UR8+0x10], UR4 ;  /* 0x00001004083f75b2 */ /* 0x0000220008000100 */
        /* <DEDUP_REMOVED lines=69> */
[----:B-1234-:R-:W-:Y:S01]  /*06f0*/  NOP ;  /* 0x0000000000007918 */ /* 0x01efe20000000000 */
.L_x_3:
[----:B0-----:R-:W-:Y:S05]  /*0700*/  BSYNC B0 ;  /* 0x0000000000007941 */ /* 0x001fea0003800000 */
.L_x_2:
[----:B------:R-:W0:Y:S01]  /*0710*/  SHFL.IDX PT, R2, R2, RZ, 0x1f ;  /* 0x00001fff02027589 */ /* 0x000e2200000e0000 */
[----:B------:R-:W-:Y:S01]  /*0720*/  SHF.R.S32.HI R7, RZ, 0x1f, R0 ;  /* 0x0000001fff077819 */ /* 0x000fe20000011400 */
[----:B------:R-:W1:Y:S01]  /*0730*/  S2UR UR8, SR_CTAID.X ;  /* 0x00000000000879c3 */ /* 0x000e620000002500 */
[----:B------:R-:W-:Y:S01]  /*0740*/  ELECT P0, URZ, PT ;  /* 0x00000000003f782f */ /* 0x000fe20003800000 */
[----:B------:R-:W2:Y:S01]  /*0750*/  S2R R8, SR_CTAID.Y ;  /* 0x0000000000087919 */ /* 0x000ea20000002600 */
[----:B------:R-:W-:Y:S01]  /*0760*/  LEA.HI R7, R7, R0, RZ, 0x7 ;  /* 0x0000000007077211 */ /* 0x000fe200078f38ff */
[----:B------:R-:W-:Y:S01]  /*0770*/  ULDC UR4, c[0x0][0x154] ;  /* 0x0000550000047ab9 */ /* 0x000fe20000000800 */
[----:B------:R-:W-:Y:S01]  /*0780*/  NOP ;  /* 0x0000000000007918 */ /* 0x000fe20000000000 */
[----:B------:R-:W-:Y:S01]  /*0790*/  NOP ;  /* 0x0000000000007918 */ /* 0x000fe20000000000 */
[----:B------:R-:W-:Y:S01]  /*07a0*/  LOP3.LUT R7, R7, 0xffffff80, RZ, 0xc0, !PT ;  /* 0xffffff8007077812 */ /* 0x000fe200078ec0ff */
[----:B------:R-:W3:Y:S04]  /*07b0*/  LDC R14, c[0x0][0x140] ;  /* 0x00005000ff0e7b82 */ /* 0x000ee80000000800 */
[----:B------:R-:W-:-:S04]  /*07c0*/  IMAD.IADD R7, R0, 0x1, -R7 ;  /* 0x0000000100077824 */ /* 0x000fc800078e0a07 */
[----:B------:R-:W4:Y:S01]  /*07d0*/  LDC R19, c[0x0][0x148] ;  /* 0x00005200ff137b82 */ /* 0x000f220000000800 */
[----:B------:R-:W-:Y:S02]  /*07e0*/  SHF.R.S32.HI R6, RZ, 0x1f, R7 ;  /* 0x0000001fff067819 */ /* 0x000fe40000011407 */
[----:B------:R-:W-:Y:S02]  /*07f0*/  LOP3.LUT P2, RZ, R7, 0x7, RZ, 0xc0, !PT ;  /* 0x0000000707ff7812 */ /* 0x000fe4000784c0ff */
[----:B------:R-:W-:Y:S02]  /*0800*/  LEA.HI R6, R6, R7, RZ, 0x3 ;  /* 0x0000000706067211 */ /* 0x000fe400078f18ff */
[----:B0-----:R-:W-:Y:S01]  /*0810*/  ISETP.NE.OR P0, PT, R2, RZ, !P0 ;  /* 0x000000ff0200720c */ /* 0x001fe20004705670 */
[----:B------:R-:W0:Y:S01]  /*0820*/  LDC R12, c[0x0][0x144] ;  /* 0x00005100ff0c7b82 */ /* 0x000e220000000800 */
[--C-:B------:R-:W-:Y:S02]  /*0830*/  SHF.R.S32.HI R2, RZ, 0x3, R6.reuse ;  /* 0x00000003ff027819 */ /* 0x100fe40000011406 */
[----:B------:R-:W-:-:S02]  /*0840*/  SHF.R.S32.HI R11, RZ, 0x1f, R6 ;  /* 0x0000001fff0b7819 */ /* 0x000fc40000011406 */
[----:B------:R-:W-:Y:S02]  /*0850*/  SHF.R.S32.HI R6, RZ, 0x1f, R5 ;  /* 0x0000001fff067819 */ /* 0x000fe40000011405 */
[----:B------:R-:W-:Y:S02]  /*0860*/  LEA.HI R11, R11, R2, RZ, 0x2 ;  /* 0x000000020b0b7211 */ /* 0x000fe400078f10ff */
[----:B------:R-:W-:Y:S02]  /*0870*/  LEA.HI R6, R6, R5, RZ, 0x2 ;  /* 0x0000000506067211 */ /* 0x000fe400078f10ff */
[----:B--2---:R-:W-:Y:S01]  /*0880*/  I2FP.F32.U32 R10, R8 ;  /* 0x00000008000a7245 */ /* 0x004fe20000201000 */
[----:B------:R-:W-:Y:S01]  /*0890*/  VOTEU.ALL UP0, P0 ;  /* 0x00000000003f7886 */ /* 0x000fe20000000000 */
[----:B------:R-:W-:Y:S01]  /*08a0*/  LOP3.LUT R6, R6, 0x3ffffffc, RZ, 0xc0, !PT ;  /* 0x3ffffffc06067812 */ /* 0x000fe200078ec0ff */
[----:B------:R-:W-:Y:S01]  /*08b0*/  VOTEU.ALL UP1, P0 ;  /* 0x00000000003f7886 */ /* 0x000fe20000020000 */
[----:B------:R-:W-:Y:S01]  /*08c0*/  LOP3.LUT R11, R11, 0xfffffffc, RZ, 0xc0, !PT ;  /* 0xfffffffc0b0b7812 */ /* 0x000fe200078ec0ff */
[----:B------:R-:W-:Y:S01]  /*08d0*/  FMUL R13, R10, UR4 ;  /* 0x000000040a0d7c20 */ /* 0x000fe20008400000 */
[----:B------:R-:W2:Y:S01]  /*08e0*/  @!UP0 S2UR UR7, SR_CgaCtaId ;  /* 0x00000000000789c3 */ /* 0x000ea20000008800 */
[----:B------:R-:W-:Y:S01]  /*08f0*/  IMAD.IADD R6, R5, 0x1, -R6 ;  /* 0x0000000105067824 */ /* 0x000fe200078e0a06 */
[----:B-1----:R-:W-:Y:S01]  /*0900*/  I2FP.F32.U32 R5, UR8 ;  /* 0x0000000800057c45 */ /* 0x002fe20008201000 */
[----:B------:R-:W-:Y:S01]  /*0910*/  ULDC UR4, c[0x0][0x150] ;  /* 0x0000540000047ab9 */ /* 0x000fe20000000800 */
[----:B------:R-:W-:Y:S01]  /*0920*/  IMAD.IADD R11, R2, 0x1, -R11 ;  /* 0x00000001020b7824 */ /* 0x000fe200078e0a0b */
[----:B------:R-:W-:Y:S01]  /*0930*/  SHF.R.S32.HI R2, RZ, 0x1f, R3 ;  /* 0x0000001fff027819 */ /* 0x000fe20000011403 */
[----:B------:R-:W1:Y:S01]  /*0940*/  F2I.U32.TRUNC.NTZ R13, R13 ;  /* 0x0000000d000d7305 */ /* 0x000e62000020f000 */
[----:B------:R-:W-:Y:S01]  /*0950*/  FMUL R10, R5, UR4 ;  /* 0x00000004050a7c20 */ /* 0x000fe20008400000 */
[----:B------:R-:W-:Y:S01]  /*0960*/  IMAD R6, R6, 0x4, R11 ;  /* 0x0000000406067824 */ /* 0x000fe200078e020b */
[----:B------:R-:W-:Y:S01]  /*0970*/  LEA.HI R2, R2, R3, RZ, 0x2 ;  /* 0x0000000302027211 */ /* 0x000fe200078f10ff */
[----:B------:R-:W-:Y:S01]  /*0980*/  UMOV UR4, 0x20 ;  /* 0x0000002000047882 */ /* 0x000fe20000000000 */
[----:B------:R-:W-:Y:S01]  /*0990*/  @!UP0 UMOV UR6, 0x400 ;  /* 0x0000040000068882 */ /* 0x000fe20000000000 */
[----:B------:R-:W-:Y:S01]  /*09a0*/  IMAD.SHL.U32 R5, R6, 0x4, RZ ;  /* 0x0000000406057824 */ /* 0x000fe200078e00ff */
[----:B------:R-:W-:Y:S01]  /*09b0*/  LOP3.LUT R2, R2, 0xfffffffc, RZ, 0xc0, !PT ;  /* 0xfffffffc02027812 */ /* 0x000fe200078ec0ff */
[----:B------:R-:W5:Y:S01]  /*09c0*/  F2I.U32.TRUNC.NTZ R10, R10 ;  /* 0x0000000a000a7305 */ /* 0x000f62000020f000 */
[----:B------:R-:W-:-:S04]  /*09d0*/  @!UP0 UIADD3 UR4, -UR4, 0x100000, URZ ;  /* 0x0010000004048890 */ /* 0x000fc8000fffe13f */
[----:B------:R-:W-:Y:S02]  /*09e0*/  @!UP0 USHF.L.U32 UR5, UR4, 0xb, URZ ;  /* 0x0000000b04058899 */ /* 0x000fe4000800063f */
[----:B------:R-:W-:Y:S01]  /*09f0*/  @!UP0 USHF.L.U32 UR4, UR4, 0x1, URZ ;  /* 0x0000000104048899 */ /* 0x000fe2000800063f */
[----:B---3--:R-:W-:Y:S01]  /*0a00*/  ISETP.EQ.U32.AND P3, PT, R14, 0x1, PT ;  /* 0x000000010e00780c */ /* 0x008fe20003f62070 */
[----:B------:R-:W-:Y:S01]  /*0a10*/  VIADD R14, R4, 0xffffffff ;  /* 0xffffffff040e7836 */ /* 0x000fe20000000000 */
[----:B------:R-:W-:Y:S01]  /*0a20*/  LOP3.LUT R6, R6, 0xc, R5, 0x78, !PT ;  /* 0x0000000c06067812 */ /* 0x000fe200078e7805 */
[----:B------:R-:W-:Y:S02]  /*0a30*/  IMAD.IADD R3, R3, 0x1, -R2 ;  /* 0x0000000103037824 */ /* 0x000fe400078e0a02 */
[----:B-1----:R-:W-:Y:S01]  /*0a40*/  IMAD.MOV R20, RZ, RZ, -R13 ;  /* 0x000000ffff147224 */ /* 0x002fe200078e0a0d */
[----:B------:R-:W-:Y:S01]  /*0a50*/  ISETP.GE.U32.AND P5, PT, R14, 0x2, PT ;  /* 0x000000020e00780c */ /* 0x000fe20003fa6070 */
[----:B--2---:R-:W-:Y:S01]  /*0a60*/  @!UP0 ULEA UR6, UR7, UR6, 0x18 ;  /* 0x0000000607068291 */ /* 0x004fe2000f8ec03f */
[----:B------:R-:W-:Y:S01]  /*0a70*/  ISETP.NE.AND P1, PT, R3, 0x3, PT ;  /* 0x000000030300780c */ /* 0x000fe20003f25270 */
[----:B----4-:R-:W-:Y:S01]  /*0a80*/  IMAD R5, R19, R20, R8 ;  /* 0x0000001413057224 */ /* 0x010fe200078e0208 */
[----:B------:R-:W-:Y:S01]  /*0a90*/  VOTEU.ALL UP0, P0 ;  /* 0x00000000003f7886 */ /* 0x000fe20000000000 */
[----:B------:R-:W-:Y:S01]  /*0aa0*/  ISETP.LT.U32.AND P0, PT, R6, 0x2, !P2 ;  /* 0x000000020600780c */ /* 0x000fe20005701070 */
[----:B-----5:R-:W-:Y:S01]  /*0ab0*/  IMAD.MOV R7, RZ, RZ, -R10 ;  /* 0x000000ffff077224 */ /* 0x020fe200078e0a0a */
[----:B------:R-:W-:-:S02]  /*0ac0*/  ISETP.EQ.OR P1, PT, R3, RZ, !P1 ;  /* 0x000000ff0300720c */ /* 0x000fc40004f22670 */
[----:B------:R-:W-:Y:S01]  /*0ad0*/  ISETP.NE.AND P4, PT, R5, R6, PT ;  /* 0x000000060500720c */ /* 0x000fe20003f85270 */
[----:B0-----:R-:W-:Y:S01]  /*0ae0*/  IMAD R7, R12, R7, UR8 ;  /* 0x000000080c077e24 */ /* 0x001fe2000f8e0207 */
[C---:B------:R-:W-:Y:S01]  /*0af0*/  ISETP.EQ.AND P1, PT, R4.reuse, RZ, P1 ;  /* 0x000000ff0400720c */ /* 0x040fe20000f22270 */
[----:B------:R-:W0:Y:S02]  /*0b00*/  FENCE.VIEW.ASYNC.S ;  /* 0x00000000000073c6 */ /* 0x000e240000000000 */
[----:B0-----:R0:W1:Y:S01]  /*0b10*/  @!UP0 SYNCS.EXCH.64 URZ, [UR6+0x260], UR4 ;  /* 0x00026004063f85b2 */ /* 0x0010620008000100 */
[----:B------:R-:W-:Y:S02]  /*0b20*/  ISETP.NE.AND P2, PT, R4, RZ, PT ;  /* 0x000000ff0400720c */ /* 0x000fe40003f45270 */
[----:B------:R-:W-:Y:S02]  /*0b30*/  ISETP.EQ.OR P4, PT, R7, RZ, !P4 ;  /* 0x000000ff0700720c */ /* 0x000fe40006782670 */
[----:B------:R-:W-:-:S02]  /*0b40*/  SEL R2, RZ, 0x1, !P1 ;  /* 0x00000001ff027807 */ /* 0x000fc40004800000 */
[----:B------:R-:W-:Y:S02]  /*0b50*/  PLOP3.LUT P0, PT, P0, P4, PT, 0x80, 0x0 ;  /* 0x000000000000781c */ /* 0x000fe40000709070 */
[----:B------:R-:W-:Y:S01]  /*0b60*/  SEL R2, R2, 0x2, P5 ;  /* 0x0000000202027807 */ /* 0x000fe20002800000 */
[----:B------:R0:W2:Y:S01]  /*0b70*/  @!UP1 SYNCS.EXCH.64 URZ, [UR6+0x268], UR4 ;  /* 0x00026804063f95b2 */ /* 0x0000a20008000100 */
[----:B------:R-:W-:Y:S01]  /*0b80*/  NOP ;  /* 0x0000000000007918 */ /* 0x000fe20000000000 */
[----:B------:R-:W-:Y:S08]  /*0b90*/  @!P3 BRA `(.L_x_4) ;  /* 0x000000000008b947 */ /* 0x000ff00003800000 */
[----:B-12---:R-:W-:Y:S01]  /*0ba0*/  UCGABAR_ARV ;  /* 0x00000000000079c7 */ /* 0x006fe20008000000 */
[----:B------:R-:W-:Y:S05]  /*0bb0*/  BRA `(.L_x_5) ;  /* 0x0000000000047947 */ /* 0x000fea0003800000 */
.L_x_4:
[----:B-12---:R-:W-:Y:S01]  /*0bc0*/  NOP ;  /* 0x0000000000007918 */ /* 0x006fe20000000000 */
.L_x_5:
[----:B------:R-:W1:Y:S01]  /*0bd0*/  LDC R4, c[0x0][0x65c] ;  /* 0x00019700ff047b82 */ /* 0x000e620000000800 */
[----:B------:R-:W-:Y:S01]  /*0be0*/  IMAD.MOV.U32 R5, RZ, RZ, RZ ;  /* 0x000000ffff057224 */ /* 0x000fe200078e00ff */
[----:B-1----:R-:W-:Y:S01]  /*0bf0*/  ISETP.NE.AND P4, PT, R4, 0x1, PT ;  /* 0x000000010400780c */ /* 0x002fe20003f85270 */
[----:B------:R-:W-:-:S12]  /*0c00*/  IMAD.U32 R4, RZ, RZ, UR8 ;  /* 0x00000008ff047e24 */ /* 0x000fd8000f8e00ff */
[----:B------:R-:W1:Y:S01]  /*0c10*/  @P4 LDC R13, c[0x0][0x10] ;  /* 0x00000400ff0d4b82 */ /* 0x000e620000000800 */
[----:B------:R-:W-:Y:S02]  /*0c20*/  @P4 IMAD.MOV.U32 R9, RZ, RZ, RZ ;  /* 0x000000ffff094224 */ /* 0x000fe400078e00ff */
[----:B------:R-:W-:-:S05]  /*0c30*/  @P4 IMAD.MOV.U32 R15, RZ, RZ, RZ ;  /* 0x000000ffff0f4224 */ /* 0x000fca00078e00ff */
[----:B------:R-:W2:Y:S01]  /*0c40*/  @!P4 LDC R11, c[0x0][0xc] ;  /* 0x00000300ff0bcb82 */ /* 0x000ea20000000800 */
[----:B-1----:R-:W-:-:S04]  /*0c50*/  @P4 IMAD.WIDE.U32 R12, R13, UR8, R8 ;  /* 0x000000080d0c4c25 */ /* 0x002fc8000f8e0008 */
[----:B--2---:R-:W-:-:S04]  /*0c60*/  @!P4 IMAD.WIDE.U32 R10, R8, R11, R4 ;  /* 0x0000000b080ac225 */ /* 0x004fc800078e0004 */
[----:B------:R-:W-:Y:S02]  /*0c70*/  @P4 IMAD.MOV.U32 R4, RZ, RZ, R12 ;  /* 0x000000ffff044224 */ /* 0x000fe400078e000c */
[----:B------:R-:W-:Y:S02]  /*0c80*/  @P4 IMAD.IADD R5, R13, 0x1, R15 ;  /* 0x000000010d054824 */ /* 0x000fe400078e020f */
[----:B------:R-:W-:Y:S02]  /*0c90*/  @!P4 IMAD.MOV.U32 R4, RZ, RZ, R10 ;  /* 0x000000ffff04c224 */ /* 0x000fe400078e000a */
[----:B------:R-:W-:Y:S01]  /*0ca0*/  @!P4 IMAD.MOV.U32 R5, RZ, RZ, R11 ;  /* 0x000000ffff05c224 */ /* 0x000fe200078e000b */
[----:B------:R-:W-:Y:S06]  /*0cb0*/  @!P3 BRA `(.L_x_6) ;  /* 0x00000000000cb947 */ /* 0x000fec0003800000 */
[----:B------:R-:W-:Y:S01]  /*0cc0*/  UCGABAR_WAIT ;  /* 0x0000000000007dc7 */ /* 0x000fe20008000000 */
[----:B------:R-:W-:Y:S01]  /*0cd0*/  CCTL.IVALL ;  /* 0x00000000ff00798f */ /* 0x000fe20002000000 */
[----:B------:R-:W-:Y:S05]  /*0ce0*/  BRA `(.L_x_7) ;  /* 0x0000000000047947 */ /* 0x000fea0003800000 */
.L_x_6:
[----:B------:R-:W-:Y:S06]  /*0cf0*/  BAR.SYNC.DEFER_BLOCKING 0x0 ;  /* 0x0000000000007b1d */ /* 0x000fec0000010000 */
.L_x_7:
[----:B------:R-:W-:Y:S05]  /*0d00*/  @!P2 BRA `(.L_x_8) ;  /* 0x0000004800cca947 */ /* 0x000fea0003800000 */
[----:B------:R-:W-:-:S13]  /*0d10*/  ISETP.GT.U32.AND P1, PT, R14, 0x1, PT ;  /* 0x000000010e00780c */ /* 0x000fda0003f24070 */
[----:B0-----:R-:W-:Y:S05]  /*0d20*/  @P1 EXIT ;  /* 0x000000000000194d */ /* 0x001fea0003800000 */
[----:B------:R-:W-:Y:S01]  /*0d30*/  ULDC.64 UR4, c[0x0][0x650] ;  /* 0x0001940000047ab9 */ /* 0x000fe20000000a00 */
[----:B------:R-:W-:Y:S01]  /*0d40*/  PRMT R10, RZ, 0x7610, R10 ;  /* 0x00007610ff0a7816 */ /* 0x000fe2000000000a */
[----:B------:R-:W-:Y:S01]  /*0d50*/  IMAD.MOV.U32 R11, RZ, RZ, -0x1 ;  /* 0xffffffffff0b7424 */ /* 0x000fe200078e00ff */
[----:B------:R-:W-:Y:S01]  /*0d60*/  ISETP.GE.U32.AND P1, PT, R4, UR4, PT ;  /* 0x0000000404007c0c */ /* 0x000fe2000bf26070 */
[----:B------:R-:W-:Y:S02]  /*0d70*/  IMAD.MOV.U32 R12, RZ, RZ, -0x1 ;  /* 0xffffffffff0c7424 */ /* 0x000fe400078e00ff */
[----:B------:R-:W-:Y:S01]  /*0d80*/  IMAD.MOV.U32 R71, RZ, RZ, -0x1 ;  /* 0xffffffffff477424 */ /* 0x000fe200078e00ff */
[----:B------:R-:W-:-:S13]  /*0d90*/  ISETP.GE.U32.AND.EX P1, PT, R5, UR5, PT, P1 ;  /* 0x0000000505007c0c */ /* 0x000fda000bf26110 */
[----:B------:R-:W-:Y:S05]  /*0da0*/  @P1 BRA `(.L_x_9) ;  /* 0x0000000400241947 */ /* 0x000fea0003800000 */
[----:B------:R-:W0:Y:S01]  /*0db0*/  LDC.64 R22, c[0x0][0x628] ;  /* 0x00018a00ff167b82 */ /* 0x000e220000000a00 */
[----:B------:R-:W-:Y:S02]  /*0dc0*/  IMAD.MOV.U32 R10, RZ, RZ, R4 ;  /* 0x000000ffff0a7224 */ /* 0x000fe400078e0004 */
[----:B------:R-:W-:-:S05]  /*0dd0*/  IMAD.MOV.U32 R11, RZ, RZ, R5 ;  /* 0x000000ffff0b7224 */ /* 0x000fca00078e0005 */
[----:B------:R-:W1:Y:S08]  /*0de0*/  LDC R16, c[0x0][0x630] ;  /* 0x00018c00ff107b82 */ /* 0x000e700000000800 */
[----:B------:R-:W2:Y:S01]  /*0df0*/  LDC.64 R24, c[0x0][0x620] ;  /* 0x00018800ff187b82 */ /* 0x000ea20000000a00 */
[----:B0-----:R-:W-:-:S04]  /*0e00*/  ISETP.NE.U32.AND P1, PT, R22, RZ, PT ;  /* 0x000000ff1600720c */ /* 0x001fc80003f25070 */
[----:B------:R-:W-:-:S13]  /*0e10*/  ISETP.NE.AND.EX P1, PT, R23, RZ, PT, P1 ;  /* 0x000000ff1700720c */ /* 0x000fda0003f25310 */
[----:B-12---:R-:W-:Y:S05]  /*0e20*/  @!P1 BRA `(.L_x_10) ;  /* 0x0000000000289947 */ /* 0x006fea0003800000 */
[----:B------:R-:W0:Y:S02]  /*0e30*/  LDC R3, c[0x0][0x634] ;  /* 0x00018d00ff037b82 */ /* 0x000e240000000800 */
[----:B0-----:R-:W-:-:S05]  /*0e40*/  IADD3 R3, P1, R4, R3, RZ ;  /* 0x0000000304037210 */ /* 0x001fca0007f3e0ff */
[----:B------:R-:W-:-:S04]  /*0e50*/  IMAD.X R17, RZ, RZ, R5, P1 ;  /* 0x000000ffff117224 */ /* 0x000fc800008e0605 */
[----:B------:R-:W-:-:S04]  /*0e60*/  IMAD.WIDE.U32 R10, R17, R22, RZ ;  /* 0x00000016110a7225 */ /* 0x000fc800078e00ff */
[----:B------:R-:W-:-:S04]  /*0e70*/  IMAD.WIDE.U32 R12, P1, R3, R23, R10 ;  /* 0x00000017030c7225 */ /* 0x000fc8000782000a */
[----:B------:R-:W-:-:S04]  /*0e80*/  IMAD.WIDE.U32 R10, R3, R22, RZ ;  /* 0x00000016030a7225 */ /* 0x000fc800078e00ff */
[----:B------:R-:W-:Y:S01]  /*0e90*/  IMAD.X R15, RZ, RZ, RZ, P1 ;  /* 0x000000ffff0f7224 */ /* 0x000fe200008e06ff */
[----:B------:R-:W-:Y:S01]  /*0ea0*/  IADD3 RZ, P1, R11, R12, RZ ;  /* 0x0000000c0bff7210 */ /* 0x000fe20007f3e0ff */
[----:B------:R-:W-:-:S04]  /*0eb0*/  IMAD.MOV.U32 R14, RZ, RZ, R13 ;  /* 0x000000ffff0e7224 */ /* 0x000fc800078e000d */
[----:B------:R-:W-:-:S08]  /*0ec0*/  IMAD.WIDE.U32.X R10, R17, R23, R14, P1 ;  /* 0x00000017110a7225 */ /* 0x000fd000008e040e */
.L_x_10:
[----:B------:R-:W0:Y:S01]  /*0ed0*/  LDC.64 R28, c[0x0][0x640] ;  /* 0x00019000ff1c7b82 */ /* 0x000e220000000a00 */
[--C-:B------:R-:W-:Y:S01]  /*0ee0*/  SHF.R.U64 R71, R10, R16, R11.reuse ;  /* 0x000000100a477219 */ /* 0x100fe2000000120b */
[----:B------:R-:W-:Y:S01]  /*0ef0*/  IMAD R20, R19, R20, R8 ;  /* 0x0000001413147224 */ /* 0x000fe200078e0208 */
[----:B------:R-:W-:Y:S01]  /*0f00*/  SHF.R.U32.HI R3, RZ, R16, R11 ;  /* 0x00000010ff037219 */ /* 0x000fe2000001160b */
[----:B------:R-:W-:Y:S01]  /*0f10*/  IMAD.MOV.U32 R19, RZ, RZ, 0x1 ;  /* 0x00000001ff137424 */ /* 0x000fe200078e00ff */
[----:B------:R-:W-:-:S03]  /*0f20*/  IADD3 R9, P1, RZ, -R71, RZ ;  /* 0x80000047ff097210 */ /* 0x000fc60007f3e0ff */
[----:B------:R-:W1:Y:S02]  /*0f30*/  LDC R14, c[0x0][0x618] ;  /* 0x00018600ff0e7b82 */ /* 0x000e640000000800 */
[----:B------:R-:W-:Y:S02]  /*0f40*/  IMAD.X R3, RZ, RZ, ~R3, P1 ;  /* 0x000000ffff037224 */ /* 0x000fe400008e0e03 */
[----:B------:R-:W-:-:S04]  /*0f50*/  IMAD.WIDE.U32 R10, R9, R24, R4 ;  /* 0x00000018090a7225 */ /* 0x000fc800078e0004 */
[----:B------:R-:W2:Y:S01]  /*0f60*/  LDC R18, c[0x0][0x608] ;  /* 0x00018200ff127b82 */ /* 0x000ea20000000800 */
[----:B------:R-:W-:Y:S02]  /*0f70*/  IMAD R12, R3, R24, RZ ;  /* 0x00000018030c7224 */ /* 0x000fe400078e02ff */
[----:B------:R-:W-:Y:S02]  /*0f80*/  IMAD.MOV.U32 R3, RZ, RZ, -0x1 ;  /* 0xffffffffff037424 */ /* 0x000fe400078e00ff */
[----:B------:R-:W-:-:S03]  /*0f90*/  IMAD R9, R9, R25, R12 ;  /* 0x0000001909097224 */ /* 0x000fc600078e020c */
[----:B------:R-:W3:Y:S01]  /*0fa0*/  LDC R26, c[0x0][0x658] ;  /* 0x00019600ff1a7b82 */ /* 0x000ee20000000800 */
[----:B------:R-:W-:Y:S01]  /*0fb0*/  IMAD.IADD R9, R11, 0x1, R9 ;  /* 0x000000010b097824 */ /* 0x000fe200078e0209 */
[----:B0-----:R-:W-:-:S04]  /*0fc0*/  ISETP.NE.U32.AND P1, PT, R28, RZ, PT ;  /* 0x000000ff1c00720c */ /* 0x001fc80003f25070 */
[----:B------:R-:W-:Y:S02]  /*0fd0*/  ISETP.NE.AND.EX P1, PT, R29, RZ, PT, P1 ;  /* 0x000000ff1d00720c */ /* 0x000fe40003f25310 */
[----:B------:R-:W0:Y:S01]  /*0fe0*/  LDC R22, c[0x0][0x600] ;  /* 0x00018000ff167b82 */ /* 0x000e220000000800 */
[-CC-:B-1----:R-:W-:Y:S02]  /*0ff0*/  SHF.R.U64 R16, R10, R14.reuse, R9.reuse ;  /* 0x0000000e0a107219 */ /* 0x182fe40000001209 */
[----:B------:R-:W-:-:S05]  /*1000*/  SHF.R.U32.HI R9, RZ, R14, R9 ;  /* 0x0000000eff097219 */ /* 0x000fca0000011609 */
[----:B------:R-:W1:Y:S01]  /*1010*/  LDC R17, c[0x0][0x648] ;  /* 0x00019200ff117b82 */ /* 0x000e620000000800 */
[-CC-:B--2---:R-:W-:Y:S02]  /*1020*/  SHF.R.U64 R25, R16, R18.reuse, R9.reuse ;  /* 0x0000001210197219 */ /* 0x184fe40000001209 */
[----:B------:R-:W-:-:S05]  /*1030*/  SHF.R.U32.HI R9, RZ, R18, R9 ;  /* 0x00000012ff097219 */ /* 0x000fca0000011609 */
[----:B------:R-:W2:Y:S01]  /*1040*/  LDC R21, c[0x0][0x638] ;  /* 0x00018e00ff157b82 */ /* 0x000ea20000000800 */
[-CC-:B---3--:R-:W-:Y:S02]  /*1050*/  SHF.R.U64 R18, R25, R26.reuse, R9.reuse ;  /* 0x0000001a19127219 */ /* 0x188fe40000001209 */
[-C--:B------:R-:W-:Y:S02]  /*1060*/  SHF.L.U32 R3, R3, R26.reuse, RZ ;  /* 0x0000001a03037219 */ /* 0x080fe400000006ff */
[----:B------:R-:W-:Y:S01]  /*1070*/  SHF.R.U32.HI R9, RZ, R26, R9 ;  /* 0x0000001aff097219 */ /* 0x000fe20000011609 */
[----:B------:R-:W-:Y:S01]  /*1080*/  IMAD.MOV.U32 R8, RZ, RZ, R18 ;  /* 0x000000ffff087224 */ /* 0x000fe200078e0012 */
[----:B------:R-:W-:Y:S01]  /*1090*/  LOP3.LUT R14, RZ, R3, RZ, 0x33, !PT ;  /* 0x00000003ff0e7212 */ /* 0x000fe200078e33ff */
[----:B------:R-:W3:Y:S01]  /*10a0*/  LDC R23, c[0x0][0x610] ;  /* 0x00018400ff177b82 */ /* 0x000ee20000000800 */
[----:B------:R-:W-:Y:S05]  /*10b0*/  @!P1 BRA `(.L_x_11) ;  /* 0x0000000000289947 */ /* 0x000fea0003800000 */
[----:B------:R-:W4:Y:S02]  /*10c0*/  LDC R3, c[0x0][0x64c] ;  /* 0x00019300ff037b82 */ /* 0x000f240000000800 */
[----:B----4-:R-:W-:-:S05]  /*10d0*/  IADD3 R3, P1, R18, R3, RZ ;  /* 0x0000000312037210 */ /* 0x010fca0007f3e0ff */
        /* <DEDUP_REMOVED lines=8> */
.L_x_11:
[----:B-1----:R-:W-:Y:S01]  /*1160*/  SHF.R.U64 R8, R8, R17, R9 ;  /* 0x0000001108087219 */ /* 0x002fe20000001209 */
[----:B0-----:R-:W-:Y:S01]  /*1170*/  VIADD R9, R22, 0xffffffff ;  /* 0xffffffff16097836 */ /* 0x001fe20000000000 */
[----:B------:R-:W-:Y:S02]  /*1180*/  SHF.L.U32 R3, R19, R26, RZ ;  /* 0x0000001a13037219 */ /* 0x000fe400000006ff */
[----:B------:R-:W-:Y:S01]  /*1190*/  LOP3.LUT R14, R25, R14, RZ, 0xc0, !PT ;  /* 0x0000000e190e7212 */ /* 0x000fe200078ec0ff */
[----:B------:R-:W-:Y:S01]  /*11a0*/  IMAD.MOV R10, RZ, RZ, -R8 ;  /* 0x000000ffff0a7224 */ /* 0x000fe200078e0a08 */
[----:B------:R-:W-:-:S03]  /*11b0*/  SEL R7, R7, R20, !P4 ;  /* 0x0000001407077207 */ /* 0x000fc60006000000 */
[----:B------:R-:W-:Y:S01]  /*11c0*/  IMAD R14, R3, R8, R14 ;  /* 0x00000008030e7224 */ /* 0x000fe200078e020e */
[----:B------:R-:W-:Y:S01]  /*11d0*/  LOP3.LUT R8, R16, R9, RZ, 0xc0, !PT ;  /* 0x0000000910087212 */ /* 0x000fe200078ec0ff */
[----:B--2---:R-:W-:Y:S02]  /*11e0*/  IMAD R3, R10, R21, R18 ;  /* 0x000000150a037224 */ /* 0x004fe400078e0212 */
[----:B---3--:R-:W-:Y:S02]  /*11f0*/  IMAD R7, R14, R23, R7 ;  /* 0x000000170e077224 */ /* 0x008fe400078e0207 */
[----:B------:R-:W-:Y:S02]  /*1200*/  IMAD R8, R3, R22, R8 ;  /* 0x0000001603087224 */ /* 0x000fe400078e0208 */
[----:B------:R-:W-:-:S03]  /*1210*/  IMAD.MOV.U32 R10, RZ, RZ, 0x1 ;  /* 0x00000001ff0a7424 */ /* 0x000fc600078e00ff */
[----:B------:R-:W-:Y:S02]  /*1220*/  SEL R12, R8, R7, !P4 ;  /* 0x00000007080c7207 */ /* 0x000fe40006000000 */
[----:B------:R-:W-:-:S07]  /*1230*/  SEL R11, R7, R8, !P4 ;  /* 0x00000008070b7207 */ /* 0x000fce0006000000 */
.L_x_9:
[----:B------:R-:W-:-:S08]  /*1240*/  NOP ;  /* 0x0000000000007918 */ /* 0x000fd00000000000 */
[----:B------:R-:W0:Y:S02]  /*1250*/  USETMAXREG.TRY_ALLOC.CTAPOOL UP0, 0xe8 ;  /* 0x000000e8000079c8 */ /* 0x000e240008000600 */
[----:B0-----:R-:W-:-:S13]  /*1260*/  PLOP3.LUT P1, PT, PT, PT, UP0, 0x80, 0x0 ;  /* 0x000000000000781c */ /* 0x001fda0003f2f008 */
[----:B------:R-:W-:Y:S05]  /*1270*/  @!P1 BRA `(.L_x_9) ;  /* 0xfffffffc00f09947 */ /* 0x000fea000383ffff */
[----:B------:R-:W-:Y:S01]  /*1280*/  ULDC.64 UR4, c[0x0][0x598] ;  /* 0x0001660000047ab9 */ /* 0x000fe20000000a00 */
[----:B------:R-:W-:Y:S01]  /*1290*/  ULDC.64 UR18, c[0x0][0x208] ;  /* 0x0000820000127ab9 */ /* 0x000fe20000000a00 */
[----:B------:R-:W-:-:S04]  /*12a0*/  ISETP.NE.U32.AND P1, PT, RZ, UR4, PT ;  /* 0x00000004ff007c0c */ /* 0x000fc8000bf25070 */
[----:B------:R-:W-:-:S13]  /*12b0*/  ISETP.NE.AND.EX P1, PT, RZ, UR5, PT, P1 ;  /* 0x00000005ff007c0c */ /* 0x000fda000bf25310 */
[----:B------:R-:W-:Y:S05]  /*12c0*/  @!P1 BRA `(.L_x_12) ;  /* 0x00000000001c9947 */ /* 0x000fea0003800000 */
[----:B------:R-:W0:Y:S02]  /*12d0*/  LDC.64 R8, c[0x0][0x598] ;  /* 0x00016600ff087b82 */ /* 0x000e240000000a00 */
[----:B0-----:R-:W2:Y:S02]  /*12e0*/  LDG.E.64 R8, desc[UR18][R8.64] ;  /* 0x0000001208087981 */ /* 0x001ea4000c1e1b00 */
[----:B--2---:R-:W-:-:S04]  /*12f0*/  ISETP.NE.U32.AND P1, PT, R8, RZ, PT ;  /* 0x000000ff0800720c */ /* 0x004fc80003f25070 */
[----:B------:R-:W-:-:S13]  /*1300*/  ISETP.NE.AND.EX P1, PT, R9, RZ, PT, P1 ;  /* 0x000000ff0900720c */ /* 0x000fda0003f25310 */
[----:B------:R-:W-:Y:S05]  /*1310*/  @!P1 BRA `(.L_x_12) ;  /* 0x0000000000089947 */ /* 0x000fea0003800000 */
[----:B------:R0:W5:Y:S01]  /*1320*/  LD.E R3, desc[UR18][R8.64] ;  /* 0x0000001208037980 */ /* 0x000162000c101900 */
[----:B------:R-:W-:Y:S05]  /*1330*/  BRA `(.L_x_13) ;  /* 0x0000000000207947 */ /* 0x000fea0003800000 */
.L_x_12:
[----:B------:R-:W-:Y:S02]  /*1340*/  ULDC.64 UR4, c[0x0][0x588] ;  /* 0x0001620000047ab9 */ /* 0x000fe40000000a00 */
[----:B------:R-:W-:-:S04]  /*1350*/  ISETP.NE.U32.AND P1, PT, RZ, UR4, PT ;  /* 0x00000004ff007c0c */ /* 0x000fc8000bf25070 */
[----:B------:R-:W-:-:S13]  /*1360*/  ISETP.NE.AND.EX P1, PT, RZ, UR5, PT, P1 ;  /* 0x00000005ff007c0c */ /* 0x000fda000bf25310 */
[----:B------:R-:W-:Y:S05]  /*1370*/  @!P1 BRA `(.L_x_14) ;  /* 0x00000000000c9947 */ /* 0x000fea0003800000 */
[----:B------:R-:W0:Y:S02]  /*1380*/  LDC.64 R8, c[0x0][0x588] ;  /* 0x00016200ff087b82 */ /* 0x000e240000000a00 */
[----:B0-----:R1:W5:Y:S01]  /*1390*/  LDG.E R3, desc[UR18][R8.64] ;  /* 0x0000001208037981 */ /* 0x001362000c1e1900 */
[----:B------:R-:W-:Y:S05]  /*13a0*/  BRA `(.L_x_13) ;  /* 0x0000000000047947 */ /* 0x000fea0003800000 */
.L_x_14:
[----:B------:R-:W2:Y:S02]  /*13b0*/  LDC R3, c[0x0][0x580] ;  /* 0x00016000ff037b82 */ /* 0x000ea40000000800 */
.L_x_13:
[----:B------:R-:W-:Y:S02]  /*13c0*/  ULDC.64 UR4, c[0x0][0x5a0] ;  /* 0x0001680000047ab9 */ /* 0x000fe40000000a00 */
[----:B------:R-:W-:-:S04]  /*13d0*/  ISETP.NE.U32.AND P1, PT, RZ, UR4, PT ;  /* 0x00000004ff007c0c */ /* 0x000fc8000bf25070 */
[----:B------:R-:W-:-:S13]  /*13e0*/  ISETP.NE.AND.EX P1, PT, RZ, UR5, PT, P1 ;  /* 0x00000005ff007c0c */ /* 0x000fda000bf25310 */
[----:B------:R-:W-:Y:S05]  /*13f0*/  @!P1 BRA `(.L_x_15) ;  /* 0x00000000001c9947 */ /* 0x000fea0003800000 */
[----:B01----:R-:W0:Y:S02]  /*1400*/  LDC.64 R8, c[0x0][0x5a0] ;  /* 0x00016800ff087b82 */ /* 0x003e240000000a00 */
[----:B0-----:R-:W3:Y:S02]  /*1410*/  LDG.E.64 R8, desc[UR18][R8.64] ;  /* 0x0000001208087981 */ /* 0x001ee4000c1e1b00 */
[----:B---3--:R-:W-:-:S04]  /*1420*/  ISETP.NE.U32.AND P1, PT, R8, RZ, PT ;  /* 0x000000ff0800720c */ /* 0x008fc80003f25070 */
[----:B------:R-:W-:-:S13]  /*1430*/  ISETP.NE.AND.EX P1, PT, R9, RZ, PT, P1 ;  /* 0x000000ff0900720c */ /* 0x000fda0003f25310 */
[----:B------:R-:W-:Y:S05]  /*1440*/  @!P1 BRA `(.L_x_15) ;  /* 0x0000000000089947 */ /* 0x000fea0003800000 */
[----:B------:R0:W5:Y:S01]  /*1450*/  LD.E R7, desc[UR18][R8.64] ;  /* 0x0000001208077980 */ /* 0x000162000c101900 */
[----:B------:R-:W-:Y:S05]  /*1460*/  BRA `(.L_x_16) ;  /* 0x0000000000207947 */ /* 0x000fea0003800000 */
.L_x_15:
[----:B------:R-:W-:Y:S02]  /*1470*/  ULDC.64 UR4, c[0x0][0x590] ;  /* 0x0001640000047ab9 */ /* 0x000fe40000000a00 */
[----:B------:R-:W-:-:S04]  /*1480*/  ISETP.NE.U32.AND P1, PT, RZ, UR4, PT ;  /* 0x00000004ff007c0c */ /* 0x000fc8000bf25070 */
[----:B------:R-:W-:-:S13]  /*1490*/  ISETP.NE.AND.EX P1, PT, RZ, UR5, PT, P1 ;  /* 0x00000005ff007c0c */ /* 0x000fda000bf25310 */
[----:B------:R-:W-:Y:S05]  /*14a0*/  @!P1 BRA `(.L_x_17) ;  /* 0x00000000000c9947 */ /* 0x000fea0003800000 */
[----:B01----:R-:W0:Y:S02]  /*14b0*/  LDC.64 R8, c[0x0][0x590] ;  /* 0x00016400ff087b82 */ /* 0x003e240000000a00 */
[----:B0-----:R1:W5:Y:S01]  /*14c0*/  LDG.E R7, desc[UR18][R8.64] ;  /* 0x0000001208077981 */ /* 0x001362000c1e1900 */
[----:B------:R-:W-:Y:S05]  /*14d0*/  BRA `(.L_x_16) ;  /* 0x0000000000047947 */ /* 0x000fea0003800000 */
.L_x_17:
[----:B------:R-:W3:Y:S02]  /*14e0*/  LDC R7, c[0x0][0x584] ;  /* 0x00016100ff077b82 */ /* 0x000ee40000000800 */
.L_x_16:
[----:B------:R-:W-:-:S13]  /*14f0*/  LOP3.LUT P1, RZ, R10, 0xff, RZ, 0xc0, !PT ;  /* 0x000000ff0aff7812 */ /* 0x000fda000782c0ff */
[----:B------:R-:W-:Y:S05]  /*1500*/  @!P1 EXIT ;  /* 0x000000000000994d */ /* 0x000fea0003800000 */
[----:B------:R-:W-:Y:S01]  /*1510*/  ULDC UR4, c[0x0][0x28c] ;  /* 0x0000a30000047ab9 */ /* 0x000fe20000000800 */
[----:B------:R-:W-:Y:S01]  /*1520*/  LOP3.LUT R81, R2, 0x1, RZ, 0xfc, !PT ;  /* 0x0000000102517812 */ /* 0x000fe200078efcff */
[----:B------:R-:W-:-:S04]  /*1530*/  UIADD3 UR4, UR4, 0x1f, URZ ;  /* 0x0000001f04047890 */ /* 0x000fc8000fffe03f */
[----:B------:R-:W-:-:S04]  /*1540*/  USHF.R.S32.HI UR5, URZ, 0x1f, UR4 ;  /* 0x0000001f3f057899 */ /* 0x000fc80008011404 */
[----:B------:R-:W-:-:S03]  /*1550*/  ULEA.HI UR5, UR5, UR4, URZ, 0x5 ;  /* 0x0000000405057291 */ /* 0x000fc6000f8f283f */
[----:B------:R-:W-:Y:S01]  /*1560*/  UMOV UR4, URZ ;  /* 0x0000003f00047c82 */ /* 0x000fe20008000000 */
[----:B------:R-:W-:-:S03]  /*1570*/  USHF.R.S32.HI UR9, URZ, 0x5, UR5 ;  /* 0x000000053f097899 */ /* 0x000fc60008011405 */
[----:B------:R-:W-:-:S09]  /*1580*/  UMOV UR5, URZ ;  /* 0x0000003f00057c82 */ /* 0x000fd20008000000 */
.L_x_108:
[----:B01----:R-:W-:Y:S01]  /*1590*/  LOP3.LUT R8, R0, 0x80, RZ, 0xc0, !PT ;  /* 0x0000008000087812 */ /* 0x003fe200078ec0ff */
[----:B------:R-:W0:Y:S01]  /*15a0*/  S2UR UR13, SR_CgaCtaId ;  /* 0x00000000000d79c3 */ /* 0x000e220000008800 */
[----:B------:R-:W-:Y:S01]  /*15b0*/  UMOV UR12, 0x400 ;  /* 0x00000400000c7882 */ /* 0x000fe20000000000 */
[----:B------:R-:W-:Y:S01]  /*15c0*/  UMOV UR6, URZ ;  /* 0x0000003f00067c82 */ /* 0x000fe20008000000 */
[----:B------:R-:W-:Y:S01]  /*15d0*/  SHF.R.U32.HI R8, RZ, 0x7, R8 ;  /* 0x00000007ff087819 */ /* 0x000fe20000011608 */
[----:B------:R-:W-:Y:S01]  /*15e0*/  UMOV UR7, URZ ;  /* 0x0000003f00077c82 */ /* 0x000fe20008000000 */
[----:B------:R-:W-:Y:S01]  /*15f0*/  UMOV UR16, UR5 ;  /* 0x0000000500107c82 */ /* 0x000fe20008000000 */
[----:B------:R-:W-:Y:S02]  /*1600*/  CS2R R14, SRZ ;  /* 0x00000000000e7805 */ /* 0x000fe4000001ff00 */
[----:B------:R-:W-:Y:S01]  /*1610*/  CS2R R16, SRZ ;  /* 0x0000000000107805 */ /* 0x000fe2000001ff00 */
[----:B------:R-:W1:Y:S01]  /*1620*/  LDC R9, c[0x0][0x28c] ;  /* 0x0000a300ff097b82 */ /* 0x000e620000000800 */
[----:B----4-:R-:W4:Y:S01]  /*1630*/  SHFL.IDX PT, R8, R8, RZ, 0x1f ;  /* 0x00001fff08087589 */ /* 0x010f2200000e0000 */
[----:B------:R-:W-:-:S02]  /*1640*/  CS2R R18, SRZ ;  /* 0x0000000000127805 */ /* 0x000fc4000001ff00 */
[----:B------:R-:W-:Y:S02]  /*1650*/  CS2R R20, SRZ ;  /* 0x0000000000147805 */ /* 0x000fe4000001ff00 */
[----:B------:R-:W-:Y:S02]  /*1660*/  CS2R R56, SRZ ;  /* 0x0000000000387805 */ /* 0x000fe4000001ff00 */
[----:B------:R-:W-:Y:S02]  /*1670*/  CS2R R58, SRZ ;  /* 0x00000000003a7805 */ /* 0x000fe4000001ff00 */
[----:B------:R-:W-:Y:S02]  /*1680*/  CS2R R60, SRZ ;  /* 0x00000000003c7805 */ /* 0x000fe4000001ff00 */
[----:B------:R-:W-:Y:S02]  /*1690*/  CS2R R62, SRZ ;  /* 0x00000000003e7805 */ /* 0x000fe4000001ff00 */
[----:B------:R-:W-:-:S02]  /*16a0*/  CS2R R64, SRZ ;  /* 0x0000000000407805 */ /* 0x000fc4000001ff00 */
[----:B------:R-:W-:Y:S02]  /*16b0*/  CS2R R66, SRZ ;  /* 0x0000000000427805 */ /* 0x000fe4000001ff00 */
[----:B------:R-:W-:Y:S01]  /*16c0*/  CS2R R68, SRZ ;  /* 0x0000000000447805 */ /* 0x000fe2000001ff00 */
[----:B------:R-:W-:Y:S01]  /*16d0*/  IMAD.MOV.U32 R70, RZ, RZ, RZ ;  /* 0x000000ffff467224 */ /* 0x000fe200078e00ff */
[----:B------:R-:W-:Y:S02]  /*16e0*/  CS2R R72, SRZ ;  /* 0x0000000000487805 */ /* 0x000fe4000001ff00 */
[----:B------:R-:W-:Y:S02]  /*16f0*/  CS2R R74, SRZ ;  /* 0x00000000004a7805 */ /* 0x000fe4000001ff00 */
[----:B------:R-:W-:Y:S02]  /*1700*/  CS2R R76, SRZ ;  /* 0x00000000004c7805 */ /* 0x000fe4000001ff00 */
[----:B------:R-:W-:Y:S01]  /*1710*/  CS2R R78, SRZ ;  /* 0x00000000004e7805 */ /* 0x000fe2000001ff00 */
[----:B------:R-:W-:Y:S01]  /*1720*/  IMAD.MOV.U32 R80, RZ, RZ, RZ ;  /* 0x000000ffff507224 */ /* 0x000fe200078e00ff */
[----:B------:R-:W-:Y:S01]  /*1730*/  CS2R R24, SRZ ;  /* 0x0000000000187805 */ /* 0x000fe2000001ff00 */
[----:B--2---:R-:W-:Y:S01]  /*1740*/  IMAD.U32 R22, RZ, RZ, UR4 ;  /* 0x00000004ff167e24 */ /* 0x004fe2000f8e00ff */
[----:B------:R-:W-:-:S02]  /*1750*/  CS2R R26, SRZ ;  /* 0x00000000001a7805 */ /* 0x000fc4000001ff00 */
[----:B------:R-:W-:Y:S02]  /*1760*/  CS2R R28, SRZ ;  /* 0x00000000001c7805 */ /* 0x000fe4000001ff00 */
[----:B------:R-:W-:Y:S02]  /*1770*/  CS2R R30, SRZ ;  /* 0x00000000001e7805 */ /* 0x000fe4000001ff00 */
[----:B------:R-:W-:Y:S02]  /*1780*/  CS2R R32, SRZ ;  /* 0x0000000000207805 */ /* 0x000fe4000001ff00 */
[----:B------:R-:W-:Y:S02]  /*1790*/  CS2R R34, SRZ ;  /* 0x0000000000227805 */ /* 0x000fe4000001ff00 */
[----:B-1----:R-:W-:Y:S02]  /*17a0*/  ISETP.GE.AND P1, PT, R9, 0x1, PT ;  /* 0x000000010900780c */ /* 0x002fe40003f26270 */
[----:B------:R-:W-:-:S02]  /*17b0*/  CS2R R36, SRZ ;  /* 0x0000000000247805 */ /* 0x000fc4000001ff00 */
[----:B----4-:R-:W-:Y:S02]  /*17c0*/  R2UR UR8, R8 ;  /* 0x00000000080872ca */ /* 0x010fe400000e0000 */
[----:B------:R-:W-:Y:S02]  /*17d0*/  CS2R R38, SRZ ;  /* 0x0000000000267805 */ /* 0x000fe4000001ff00 */
[----:B------:R-:W-:Y:S02]  /*17e0*/  CS2R R40, SRZ ;  /* 0x0000000000287805 */ /* 0x000fe4000001ff00 */
[----:B------:R-:W-:Y:S02]  /*17f0*/  CS2R R42, SRZ ;  /* 0x00000000002a7805 */ /* 0x000fe4000001ff00 */
[----:B------:R-:W-:Y:S02]  /*1800*/  CS2R R44, SRZ ;  /* 0x00000000002c7805 */ /* 0x000fe4000001ff00 */
[----:B------:R-:W-:-:S02]  /*1810*/  CS2R R46, SRZ ;  /* 0x00000000002e7805 */ /* 0x000fc4000001ff00 */
[----:B------:R-:W-:Y:S02]  /*1820*/  CS2R R48, SRZ ;  /* 0x0000000000307805 */ /* 0x000fe4000001ff00 */
[----:B------:R-:W-:Y:S02]  /*1830*/  CS2R R50, SRZ ;  /* 0x0000000000327805 */ /* 0x000fe4000001ff00 */
[----:B------:R-:W-:Y:S02]  /*1840*/  CS2R R52, SRZ ;  /* 0x0000000000347805 */ /* 0x000fe4000001ff00 */
[----:B------:R-:W-:Y:S01]  /*1850*/  CS2R R54, SRZ ;  /* 0x0000000000367805 */ /* 0x000fe2000001ff00 */
[----:B------:R-:W-:-:S04]  /*1860*/  ULEA.HI UR10, UR8, UR8, URZ, 0x1 ;  /* 0x00000008080a7291 */ /* 0x000fc8000f8f083f */
[----:B------:R-:W-:Y:S02]  /*1870*/  ULOP3.LUT UR11, UR10, 0x1ffffe, URZ, 0xc0, !UPT ;  /* 0x001ffffe0a0b7892 */ /* 0x000fe4000f8ec03f */
[----:B0-----:R-:W-:Y:S02]  /*1880*/  ULEA UR10, UR13, UR12, 0x18 ;  /* 0x0000000c0d0a7291 */ /* 0x001fe4000f8ec03f */
[----:B------:R-:W-:-:S03]  /*1890*/  UIADD3 UR11, UR8, -UR11, URZ ;  /* 0x8000000b080b7290 */ /* 0x000fc6000fffe03f */
[----:B------:R-:W-:Y:S01]  /*18a0*/  UMOV UR8, URZ ;  /* 0x0000003f00087c82 */ /* 0x000fe20008000000 */
[----:B------:R-:W-:-:S04]  /*18b0*/  ULEA UR11, UR11, UR10, 0xb ;  /* 0x0000000a0b0b7291 */ /* 0x000fc8000f8e583f */
[----:B------:R-:W-:-:S04]  /*18c0*/  UIADD3 UR11, UR11, 0x300, URZ ;  /* 0x000003000b0b7890 */ /* 0x000fc8000fffe03f */
[----:B------:R-:W-:-:S04]  /*18d0*/  USHF.R.U32.HI UR11, URZ, 0x4, UR11 ;  /* 0x000000043f0b7899 */ /* 0x000fc8000801160b */
[----:B------:R-:W-:Y:S01]  /*18e0*/  ULOP3.LUT UR11, UR11, 0x3fff, URZ, 0xc0, !UPT ;  /* 0x00003fff0b0b7892 */ /* 0x000fe2000f8ec03f */
[----:B------:R-:W-:Y:S11]  /*18f0*/  @!P1 BRA `(.L_x_18) ;  /* 0x00000004005c9947 */ /* 0x000ff60003800000 */
[----:B------:R-:W-:-:S13]  /*1900*/  ISETP.NE.AND P2, PT, R81, 0x3, PT ;  /* 0x000000035100780c */ /* 0x000fda0003f45270 */
[----:B------:R-:W-:Y:S05]  /*1910*/  @!P2 BRA `(.L_x_19) ;  /* 0x000000000004a947 */ /* 0x000fea0003800000 */
[----:B------:R-:W-:Y:S01]  /*1920*/  BPT.TRAP 0x1 ;  /* 0x000000040000795c */ /* 0x000fe20000300000 */
.L_x_19:
[----:B------:R-:W-:Y:S01]  /*1930*/  ULEA UR6, UR5, UR10, 0x3 ;  /* 0x0000000a05067291 */ /* 0x000fe2000f8e183f */
[----:B------:R-:W-:-:S05]  /*1940*/  IMAD.U32 R8, RZ, RZ, UR4 ;  /* 0x00000004ff087e24 */ /* 0x000fca000f8e00ff */
[----:B------:R-:W-:-:S04]  /*1950*/  SHF.L.U32 R8, R8, 0x1f, RZ ;  /* 0x0000001f08087819 */ /* 0x000fc800000006ff */
[----:B------:R0:W1:Y:S01]  /*1960*/  SYNCS.PHASECHK.TRANS64.TRYWAIT P1, [UR6], R8 ;  /* 0x00000008ff0075a7 */ /* 0x0000620008020146 */
[----:B------:R-:W-:Y:S05]  /*1970*/  @!P2 BRA `(.L_x_20) ;  /* 0x000000000004a947 */ /* 0x000fea0003800000 */
[----:B------:R-:W-:Y:S01]  /*1980*/  BPT.TRAP 0x1 ;  /* 0x000000040000795c */ /* 0x000fe20000300000 */
.L_x_20:
[----:B-1----:R-:W-:Y:S05]  /*1990*/  @P1 BRA `(.L_x_21) ;  /* 0x0000000000081947 */ /* 0x002fea0003800000 */
[----:B------:R-:W1:Y:S02]  /*19a0*/  SYNCS.PHASECHK.TRANS64.TRYWAIT P1, [UR6], R8 ;  /* 0x00000008ff0075a7 */ /* 0x000e640008020146 */
[----:B-1----:R-:W-:Y:S05]  /*19b0*/  @!P1 BRA `(.L_x_22) ;  /* 0x0000006400a89947 */ /* 0x002fea0003800000 */
.L_x_21:
[----:B------:R-:W-:Y:S01]  /*19c0*/  UIADD3 UR6, UR10, 0x25300, URZ ;  /* 0x000253000a067890 */ /* 0x000fe2000fffe03f */
[----:B------:R-:W-:Y:S01]  /*19d0*/  WARPGROUP.ARRIVE ;  /* 0x00000000000079c5 */ /* 0x000fe20000000000 */
[----:B------:R-:W-:Y:S01]  /*19e0*/  ULDC UR7, c[0x0][0x50c] ;  /* 0x0001430000077ab9 */ /* 0x000fe20000000800 */
[----:B------:R-:W-:Y:S01]  /*19f0*/  ULOP3.LUT UR12, UR11, 0x10000, URZ, 0xfc, !UPT ;  /* 0x000100000b0c7892 */ /* 0x000fe2000f8efc3f */
[----:B------:R-:W-:Y:S01]  /*1a00*/  CS2R R14, SRZ ;  /* 0x00000000000e7805 */ /* 0x000fe2000001ff00 */
[----:B------:R-:W-:Y:S01]  /*1a10*/  UISETP.NE.AND UP0, UPT, UR7, 0x1, UPT ;  /* 0x000000010700788c */ /* 0x000fe2000bf05270 */
[----:B------:R-:W-:Y:S01]  /*1a20*/  CS2R R16, SRZ ;  /* 0x0000000000107805 */ /* 0x000fe2000001ff00 */
[----:B------:R-:W-:Y:S01]  /*1a30*/  USHF.R.U32.HI UR6, URZ, 0x4, UR6 ;  /* 0x000000043f067899 */ /* 0x000fe20008011606 */
[----:B------:R-:W-:Y:S01]  /*1a40*/  CS2R R18, SRZ ;  /* 0x0000000000127805 */ /* 0x000fe2000001ff00 */
[----:B------:R-:W-:Y:S01]  /*1a50*/  USEL UR7, URZ, 0x1, UP0 ;  /* 0x000000013f077887 */ /* 0x000fe20008000000 */
[----:B------:R-:W-:Y:S01]  /*1a60*/  CS2R R20, SRZ ;  /* 0x0000000000147805 */ /* 0x000fe2000001ff00 */
[----:B------:R-:W-:Y:S01]  /*1a70*/  ULOP3.LUT UR6, UR6, 0x3fff, URZ, 0xc0, !UPT ;  /* 0x00003fff06067892 */ /* 0x000fe2000f8ec03f */
[----:B------:R-:W-:Y:S01]  /*1a80*/  CS2R R56, SRZ ;  /* 0x0000000000387805 */ /* 0x000fe2000001ff00 */
[----:B------:R-:W-:Y:S01]  /*1a90*/  ULEA UR12, UR5, UR12, 0x8 ;  /* 0x0000000c050c7291 */ /* 0x000fe2000f8e403f */
[----:B------:R-:W-:Y:S01]  /*1aa0*/  CS2R R58, SRZ ;  /* 0x00000000003a7805 */ /* 0x000fe2000001ff00 */
[----:B------:R-:W-:Y:S01]  /*1ab0*/  ULOP3.LUT UR6, UR6, 0x10000, URZ, 0xfc, !UPT ;  /* 0x0001000006067892 */ /* 0x000fe2000f8efc3f */
[----:B------:R-:W-:Y:S01]  /*1ac0*/  ISETP.NE.AND P1, PT, RZ, UR7, PT ;  /* 0x00000007ff007c0c */ /* 0x000fe2000bf25270 */
[----:B------:R-:W-:Y:S01]  /*1ad0*/  UMOV UR13, 0xc0000010 ;  /* 0xc0000010000d7882 */ /* 0x000fe20000000000 */
[----:B------:R-:W-:Y:S01]  /*1ae0*/  UMOV UR15, 0xc0000010 ;  /* 0xc0000010000f7882 */ /* 0x000fe20000000000 */
[----:B------:R-:W-:Y:S01]  /*1af0*/  ULEA UR14, UR5, UR6, 0x7 ;  /* 0x00000006050e7291 */ /* 0x000fe2000f8e383f */
[----:B------:R-:W-:-:S02]  /*1b00*/  CS2R R60, SRZ ;  /* 0x00000000003c7805 */ /* 0x000fc4000001ff00 */
[----:B------:R-:W-:Y:S01]  /*1b10*/  CS2R R62, SRZ ;  /* 0x00000000003e7805 */ /* 0x000fe2000001ff00 */
[----:B------:R-:W-:Y:S01]  /*1b20*/  UMOV UR6, 0x1 ;  /* 0x0000000100067882 */ /* 0x000fe20000000000 */
[----:B------:R-:W-:Y:S02]  /*1b30*/  CS2R R64, SRZ ;  /* 0x0000000000407805 */ /* 0x000fe4000001ff00 */
[----:B------:R-:W-:Y:S02]  /*1b40*/  CS2R R66, SRZ ;  /* 0x0000000000427805 */ /* 0x000fe4000001ff00 */
[----:B------:R-:W-:Y:S01]  /*1b50*/  CS2R R68, SRZ ;  /* 0x0000000000447805 */ /* 0x000fe2000001ff00 */
[----:B------:R-:W-:Y:S01]  /*1b60*/  IMAD.MOV.U32 R70, RZ, RZ, RZ ;  /* 0x000000ffff467224 */ /* 0x000fe200078e00ff */
[----:B------:R-:W-:Y:S01]  /*1b70*/  CS2R R72, SRZ ;  /* 0x0000000000487805 */ /* 0x000fe2000001ff00 */
[----:B------:R-:W-:Y:S01]  /*1b80*/  QGMMA.64x64x32.F32.E5M2.E5M2 R24, gdesc[UR12], RZ, !UPT, gsb0 ;  /* 0x00e000000c1879f3 */ /* 0x000fe2000c0038ff */
[----:B------:R-:W-:-:S02]  /*1b90*/  CS2R R74, SRZ ;  /* 0x00000000004a7805 */ /* 0x000fc4000001ff00 */
[----:B------:R-:W-:Y:S02]  /*1ba0*/  CS2R R76, SRZ ;  /* 0x00000000004c7805 */ /* 0x000fe4000001ff00 */
[----:B------:R-:W-:Y:S01]  /*1bb0*/  CS2R R78, SRZ ;  /* 0x00000000004e7805 */ /* 0x000fe2000001ff00 */
[----:B------:R-:W-:Y:S01]  /*1bc0*/  IMAD.MOV.U32 R80, RZ, RZ, RZ ;  /* 0x000000ffff507224 */ /* 0x000fe200078e00ff */
[----:B------:R-:W-:Y:S06]  /*1bd0*/  @!P1 BRA `(.L_x_23) ;  /* 0x0000000000889947 */ /* 0x000fec0003800000 */
[----:B------:R-:W-:Y:S02]  /*1be0*/  WARPGROUP.DEPBAR.LE gsb0, 0x0 ;  /* 0x00008000000079c5 */ /* 0x000fe40000010000 */
[----:B------:R-:W-:-:S01]  /*1bf0*/  FADD R79, RZ, R24 ;  /* 0x00000018ff4f7221 */ /* 0x000fc20000000000 */
[----:B------:R-:W-:Y:S01]  /*1c00*/  FADD R80, RZ, R25 ;  /* 0x00000019ff507221 */ /* 0x000fe20000000000 */
        /* <DEDUP_REMOVED lines=30> */
[----:B------:R-:W-:-:S06]  /*1df0*/  UMOV UR6, URZ ;  /* 0x0000003f00067c82 */ /* 0x000fcc0008000000 */
.L_x_23:
[----:B------:R-:W-:-:S04]  /*1e00*/  UIADD3 UR16, UR5, 0x1, URZ ;  /* 0x0000000105107890 */ /* 0x000fc8000fffe03f */
[----:B------:R-:W-:-:S04]  /*1e10*/  UISETP.NE.AND UP0, UPT, UR16, 0x25, UPT ;  /* 0x000000251000788c */ /* 0x000fc8000bf05270 */
[----:B------:R-:W-:Y:S02]  /*1e20*/  USEL UR8, URZ, 0x1, UP0 ;  /* 0x000000013f087887 */ /* 0x000fe40008000000 */
[----:B------:R-:W-:Y:S02]  /*1e30*/  USEL UR16, UR16, URZ, UP0 ;  /* 0x0000003f10107287 */ /* 0x000fe40008000000 */
[----:B------:R-:W-:-:S06]  /*1e40*/  ULOP3.LUT UR8, UR4, UR8, URZ, 0x3c, !UPT ;  /* 0x0000000804087292 */ /* 0x000fcc000f8e3c3f */
[----:B------:R-:W-:Y:S01]  /*1e50*/  IMAD.U32 R22, RZ, RZ, UR8 ;  /* 0x00000008ff167e24 */ /* 0x000fe2000f8e00ff */
[----:B------:R-:W-:-:S06]  /*1e60*/  UMOV UR8, 0x1 ;  /* 0x0000000100087882 */ /* 0x000fcc0000000000 */
.L_x_18:
[----:B------:R-:W-:-:S04]  /*1e70*/  UISETP.LT.AND UP0, UPT, UR9, 0x1, UPT ;  /* 0x000000010900788c */ /* 0x000fc8000bf01270 */
[----:B------:R-:W-:-:S04]  /*1e80*/  USEL UR12, UR9, 0x1, UP0 ;  /* 0x00000001090c7887 */ /* 0x000fc80008000000 */
[----:B------:R-:W-:-:S04]  /*1e90*/  UIADD3 UR12, UR9, -UR12, URZ ;  /* 0x8000000c090c7290 */ /* 0x000fc8000fffe03f */
[----:B------:R-:W-:-:S06]  /*1ea0*/  UISETP.GE.AND UP0, UPT, UR12, 0x1, UPT ;  /* 0x000000010c00788c */ /* 0x000fcc000bf06270 */
[----:B------:R-:W-:-:S13]  /*1eb0*/  PLOP3.LUT P1, PT, PT, PT, UP0, 0x80, 0x0 ;  /* 0x000000000000781c */ /* 0x000fda0003f2f008 */
[----:B------:R-:W-:Y:S05]  /*1ec0*/  @!P1 BRA `(.L_x_24) ;  /* 0x0000000400709947 */ /* 0x000fea0003800000 */
[----:B01----:R-:W-:Y:S01]  /*1ed0*/  IMAD.U32 R8, RZ, RZ, UR12 ;  /* 0x0000000cff087e24 */ /* 0x003fe2000f8e00ff */
[----:B------:R-:W-:Y:S01]  /*1ee0*/  ULDC UR17, c[0x0][0x50c] ;  /* 0x0001430000117ab9 */ /* 0x000fe20000000800 */
[----:B------:R-:W-:-:S07]  /*1ef0*/  IMAD.U32 R9, RZ, RZ, UR5 ;  /* 0x00000005ff097e24 */ /* 0x000fce000f8e00ff */
.L_x_32:
[----:B------:R-:W-:-:S13]  /*1f00*/  ISETP.NE.AND P2, PT, R81, 0x3, PT ;  /* 0x000000035100780c */ /* 0x000fda0003f45270 */
[----:B0-----:R-:W-:Y:S05]  /*1f10*/  @!P2 BRA `(.L_x_25) ;  /* 0x000000000004a947 */ /* 0x001fea0003800000 */
[----:B------:R-:W-:Y:S01]  /*1f20*/  BPT.TRAP 0x1 ;  /* 0x000000040000795c */ /* 0x000fe20000300000 */
.L_x_25:
[----:B------:R-:W0:Y:S01]  /*1f30*/  S2UR UR12, SR_CgaCtaId ;  /* 0x00000000000c79c3 */ /* 0x000e220000008800 */
[----:B------:R-:W-:Y:S01]  /*1f40*/  UMOV UR10, 0x400 ;  /* 0x00000400000a7882 */ /* 0x000fe20000000000 */
[----:B------:R-:W-:Y:S01]  /*1f50*/  SHF.L.U32 R10, R22, 0x1f, RZ ;  /* 0x0000001f160a7819 */ /* 0x000fe200000006ff */
[----:B0-----:R-:W-:-:S04]  /*1f60*/  ULEA UR10, UR12, UR10, 0x18 ;  /* 0x0000000a0c0a7291 */ /* 0x001fc8000f8ec03f */
[----:B------:R-:W-:-:S09]  /*1f70*/  ULEA UR12, UR16, UR10, 0x3 ;  /* 0x0000000a100c7291 */ /* 0x000fd2000f8e183f */
[----:B------:R0:W1:Y:S01]  /*1f80*/  SYNCS.PHASECHK.TRANS64.TRYWAIT P1, [UR12], R10 ;  /* 0x0000000aff0075a7 */ /* 0x000062000802014c */
[----:B------:R-:W-:Y:S05]  /*1f90*/  @!P2 BRA `(.L_x_26) ;  /* 0x000000000004a947 */ /* 0x000fea0003800000 */
[----:B------:R-:W-:Y:S01]  /*1fa0*/  BPT.TRAP 0x1 ;  /* 0x000000040000795c */ /* 0x000fe20000300000 */
.L_x_26:
[----:B-1----:R-:W-:Y:S05]  /*1fb0*/  @P1 BRA `(.L_x_27) ;  /* 0x0000000000081947 */ /* 0x002fea0003800000 */
[----:B------:R-:W1:Y:S02]  /*1fc0*/  SYNCS.PHASECHK.TRANS64.TRYWAIT P1, [UR12], R10 ;  /* 0x0000000aff0075a7 */ /* 0x000e64000802014c */
[----:B-1----:R-:W-:Y:S05]  /*1fd0*/  @!P1 BRA `(.L_x_28) ;  /* 0x0000006000389947 */ /* 0x002fea0003800000 */
.L_x_27:
[----:B------:R-:W-:Y:S01]  /*1fe0*/  UIADD3 UR12, UR10, 0x25300, URZ ;  /* 0x000253000a0c7890 */ /* 0x000fe2000fffe03f */
[----:B------:R-:W-:Y:S01]  /*1ff0*/  WARPGROUP.ARRIVE ;  /* 0x00000000000079c5 */ /* 0x000fe20000000000 */
[----:B------:R-:W-:Y:S02]  /*2000*/  UISETP.NE.AND UP0, UPT, UR7, URZ, UPT ;  /* 0x0000003f0700728c */ /* 0x000fe4000bf05270 */
[----:B------:R-:W-:Y:S02]  /*2010*/  USHF.R.U32.HI UR12, URZ, 0x4, UR12 ;  /* 0x000000043f0c7899 */ /* 0x000fe4000801160c */
[----:B------:R-:W-:Y:S02]  /*2020*/  USEL UR8, UR8, URZ, !UP0 ;  /* 0x0000003f08087287 */ /* 0x000fe4000c000000 */
[----:B------:R-:W-:Y:S02]  /*2030*/  ULOP3.LUT UR7, UR12, 0x3fff, URZ, 0xc0, !UPT ;  /* 0x00003fff0c077892 */ /* 0x000fe4000f8ec03f */
[----:B------:R-:W-:-:S02]  /*2040*/  ULOP3.LUT UR12, UR11, 0x10000, URZ, 0xfc, !UPT ;  /* 0x000100000b0c7892 */ /* 0x000fc4000f8efc3f */
[----:B------:R-:W-:Y:S02]  /*2050*/  ULOP3.LUT UR7, UR7, 0x10000, URZ, 0xfc, !UPT ;  /* 0x0001000007077892 */ /* 0x000fe4000f8efc3f */
[----:B------:R-:W-:Y:S02]  /*2060*/  UISETP.NE.U32.AND UP0, UPT, UR8, URZ, UPT ;  /* 0x0000003f0800728c */ /* 0x000fe4000bf05070 */
[----:B------:R-:W-:Y:S02]  /*2070*/  ULEA UR12, UR16, UR12, 0x8 ;  /* 0x0000000c100c7291 */ /* 0x000fe4000f8e403f */
[----:B------:R-:W-:Y:S01]  /*2080*/  ULEA UR14, UR16, UR7, 0x7 ;  /* 0x00000007100e7291 */ /* 0x000fe2000f8e383f */
[----:B------:R-:W-:Y:S01]  /*2090*/  UMOV UR13, 0xc0000010 ;  /* 0xc0000010000d7882 */ /* 0x000fe20000000000 */
[----:B------:R-:W-:Y:S01]  /*20a0*/  UMOV UR15, 0xc0000010 ;  /* 0xc0000010000f7882 */ /* 0x000fe20000000000 */
[----:B------:R-:W-:-:S06]  /*20b0*/  UIADD3 UR6, UR6, 0x1, URZ ;  /* 0x0000000106067890 */ /* 0x000fcc000fffe03f */
[----:B------:R-:W-:Y:S01]  /*20c0*/  QGMMA.64x64x32.F32.E5M2.E5M2 R24, gdesc[UR12], R24, UP0, gsb0 ;  /* 0x00e000000c1879f3 */ /* 0x000fe2000b803818 */
[----:B------:R-:W-:-:S04]  /*20d0*/  UISETP.NE.AND UP0, UPT, UR6, UR17, UPT ;  /* 0x000000110600728c */ /* 0x000fc8000bf05270 */
[----:B------:R-:W-:-:S06]  /*20e0*/  USEL UR7, URZ, 0x1, UP0 ;  /* 0x000000013f077887 */ /* 0x000fcc0008000000 */
[----:B------:R-:W-:Y:S01]  /*20f0*/  ISETP.NE.AND P1, PT, RZ, UR7, PT ;  /* 0x00000007ff007c0c */ /* 0x000fe2000bf25270 */
[----:B------:R-:W-:-:S12]  /*2100*/  WARPGROUP.DEPBAR.LE gsb0, 0x1 ;  /* 0x00008000000079c5 */ /* 0x000fd80000010100 */
[----:B------:R-:W-:Y:S05]  /*2110*/  @!P1 BRA `(.L_x_29) ;  /* 0x0000000000889947 */ /* 0x000fea0003800000 */
[----:B------:R-:W-:Y:S02]  /*2120*/  WARPGROUP.DEPBAR.LE gsb0, 0x0 ;  /* 0x00008000000079c5 */ /* 0x000fe40000010000 */
[----:B------:R-:W-:-:S01]  /*2130*/  FADD R79, R24, R79 ;  /* 0x0000004f184f7221 */ /* 0x000fc20000000000 */
[----:B------:R-:W-:Y:S01]  /*2140*/  FADD R80, R25, R80 ;  /* 0x0000005019507221 */ /* 0x000fe20000000000 */
        /* <DEDUP_REMOVED lines=30> */
[----:B------:R-:W-:-:S06]  /*2330*/  UMOV UR6, URZ ;  /* 0x0000003f00067c82 */ /* 0x000fcc0008000000 */
.L_x_29:
[----:B------:R-:W-:Y:S05]  /*2340*/  @!P2 BRA `(.L_x_30) ;  /* 0x000000000004a947 */ /* 0x000fea0003800000 */
[----:B------:R-:W-:Y:S01]  /*2350*/  BPT.TRAP 0x1 ;  /* 0x000000040000795c */ /* 0x000fe20000300000 */
.L_x_30:
[----:B01----:R-:W-:Y:S02]  /*2360*/  @P0 LEA R10, R9, UR10, 0x3 ;  /* 0x0000000a090a0c11 */ /* 0x003fe4000f8e18ff */
[----:B------:R-:W-:-:S03]  /*2370*/  ISETP.GT.U32.AND P1, PT, R2, 0x1, PT ;  /* 0x000000010200780c */ /* 0x000fc60003f24070 */
[----:B------:R-:W-:-:S05]  /*2380*/  @P0 VIADD R13, R10, 0x128 ;  /* 0x000001280a0d0836 */ /* 0x000fca0000000000 */
[----:B------:R-:W-:-:S04]  /*2390*/  @P0 PRMT R13, R6, 0x654, R13 ;  /* 0x00000654060d0816 */ /* 0x000fc8000000000d */
[----:B------:R0:W-:Y:S01]  /*23a0*/  @P0 SYNCS.ARRIVE.TRANS64.RED.A1T0 RZ, [R13+URZ], RZ ;  /* 0x000000ff0dff09a7 */ /* 0x0001e2000810043f */
[----:B------:R-:W-:Y:S05]  /*23b0*/  @P1 BRA `(.L_x_31) ;  /* 0x0000000000041947 */ /* 0x000fea0003800000 */
[----:B------:R-:W-:Y:S01]  /*23c0*/  BPT.TRAP 0x1 ;  /* 0x000000040000795c */ /* 0x000fe20000300000 */
.L_x_31:
[----:B------:R-:W-:Y:S01]  /*23d0*/  UIADD3 UR16, UR16, 0x1, URZ ;  /* 0x0000000110107890 */ /* 0x000fe2000fffe03f */
[C---:B------:R-:W-:Y:S01]  /*23e0*/  ISETP.GT.AND P2, PT, R8.reuse, 0x1, PT ;  /* 0x000000010800780c */ /* 0x040fe20003f44270 */
[----:B------:R-:W-:Y:S02]  /*23f0*/  VIADD R9, R9, 0x1 ;  /* 0x0000000109097836 */ /* 0x000fe40000000000 */
[----:B------:R-:W-:Y:S01]  /*2400*/  UISETP.NE.AND UP0, UPT, UR16, 0x25, UPT ;  /* 0x000000251000788c */ /* 0x000fe2000bf05270 */
[----:B------:R-:W-:Y:S02]  /*2410*/  VIADD R8, R8, 0xffffffff ;  /* 0xffffffff08087836 */ /* 0x000fe40000000000 */
[C---:B------:R-:W-:Y:S01]  /*2420*/  ISETP.NE.AND P1, PT, R9.reuse, 0x25, PT ;  /* 0x000000250900780c */ /* 0x040fe20003f25270 */
[----:B------:R-:W-:Y:S02]  /*2430*/  USEL UR8, URZ, 0x1, UP0 ;  /* 0x000000013f087887 */ /* 0x000fe40008000000 */
[----:B------:R-:W-:Y:S01]  /*2440*/  USEL UR16, UR16, URZ, UP0 ;  /* 0x0000003f10107287 */ /* 0x000fe20008000000 */
[----:B------:R-:W-:-:S03]  /*2450*/  SEL R9, R9, RZ, P1 ;  /* 0x000000ff09097207 */ /* 0x000fc60000800000 */
[----:B------:R-:W-:Y:S01]  /*2460*/  LOP3.LUT R22, R22, UR8, RZ, 0x3c, !PT ;  /* 0x0000000816167c12 */ /* 0x000fe2000f8e3cff */
[----:B------:R-:W-:Y:S01]  /*2470*/  UMOV UR8, 0x1 ;  /* 0x0000000100087882 */ /* 0x000fe20000000000 */
[----:B------:R-:W-:Y:S06]  /*2480*/  @P2 BRA `(.L_x_32) ;  /* 0xfffffff8009c2947 */ /* 0x000fec000383ffff */
.L_x_24:
[----:B------:R-:W-:Y:S01]  /*2490*/  UISETP.NE.AND UP0, UPT, UR6, URZ, UPT ;  /* 0x0000003f0600728c */ /* 0x000fe2000bf05270 */
[----:B01----:R-:W0:Y:S03]  /*24a0*/  LDC R8, c[0x0][0x28c] ;  /* 0x0000a300ff087b82 */ /* 0x003e260000000800 */
[----:B------:R-:W-:-:S06]  /*24b0*/  USEL UR6, URZ, 0x1, !UP0 ;  /* 0x000000013f067887 */ /* 0x000fcc000c000000 */
[----:B------:R-:W-:Y:S02]  /*24c0*/  ISETP.NE.AND P1, PT, RZ, UR6, PT ;  /* 0x00000006ff007c0c */ /* 0x000fe4000bf25270 */
[----:B0-----:R-:W-:-:S11]  /*24d0*/  ISETP.GE.AND P2, PT, R8, 0x1, PT ;  /* 0x000000010800780c */ /* 0x001fd60003f46270 */
[----:B------:R-:W-:Y:S05]  /*24e0*/  @!P1 BRA `(.L_x_33) ;  /* 0x0000000000849947 */ /* 0x000fea0003800000 */
[----:B------:R-:W-:Y:S02]  /*24f0*/  WARPGROUP.DEPBAR.LE gsb0, 0x0 ;  /* 0x00008000000079c5 */ /* 0x000fe40000010000 */
[----:B------:R-:W-:Y:S01]  /*2500*/  FADD R79, R24, R79 ;  /* 0x0000004f184f7221 */ /* 0x000fe20000000000 */
        /* <DEDUP_REMOVED lines=30> */
[----:B------:R-:W-:-:S07]  /*26f0*/  FADD R14, R14, R55 ;  /* 0x000000370e0e7221 */ /* 0x000fce0000000000 */
.L_x_33:
[----:B------:R-:W-:Y:S02]  /*2700*/  WARPGROUP.DEPBAR.LE gsb0, 0x0 ;  /* 0x00008000000079c5 */ /* 0x000fe40000010000 */
[----:B------:R-:W-:Y:S05]  /*2710*/  @!P2 BRA `(.L_x_34) ;  /* 0x000000000058a947 */ /* 0x000fea0003800000 */
[----:B------:R-:W-:-:S13]  /*2720*/  ISETP.NE.AND P1, PT, R81, 0x3, PT ;  /* 0x000000035100780c */ /* 0x000fda0003f25270 */
[----:B------:R-:W-:Y:S05]  /*2730*/  @!P1 BRA `(.L_x_35) ;  /* 0x0000000000049947 */ /* 0x000fea0003800000 */
[----:B------:R-:W-:Y:S01]  /*2740*/  BPT.TRAP 0x1 ;  /* 0x000000040000795c */ /* 0x000fe20000300000 */
.L_x_35:
[----:B------:R-:W-:Y:S01]  /*2750*/  BSSY B0, `(.L_x_36) ;  /* 0x0000010000007945 */ /* 0x000fe20003800000 */
[----:B------:R-:W-:-:S03]  /*2760*/  ISETP.GT.U32.AND P1, PT, R2, 0x1, PT ;  /* 0x000000010200780c */ /* 0x000fc60003f24070 */
[----:B------:R-:W-:Y:S10]  /*2770*/  @!P0 BRA `(.L_x_37) ;  /* 0x0000000000348947 */ /* 0x000ff40003800000 */
[----:B------:R-:W-:-:S04]  /*2780*/  UISETP.LT.AND UP0, UPT, UR9, 0x1, UPT ;  /* 0x000000010900788c */ /* 0x000fc8000bf01270 */
[----:B------:R-:W-:-:S04]  /*2790*/  USEL UR8, UR9, 0x1, UP0 ;  /* 0x0000000109087887 */ /* 0x000fc80008000000 */
[----:B------:R-:W-:-:S04]  /*27a0*/  UIADD3 UR8, UR5, UR9, -UR8 ;  /* 0x0000000905087290 */ /* 0x000fc8000fffe808 */
[----:B------:R-:W-:-:S04]  /*27b0*/  UIMAD.WIDE.U32 UR6, UR8, -0x45306eb3, URZ ;  /* 0xbacf914d080678a5 */ /* 0x000fc8000f8e003f */
[----:B------:R-:W-:-:S04]  /*27c0*/  UIADD3 UR6, UR8, -UR7, URZ ;  /* 0x8000000708067290 */ /* 0x000fc8000fffe03f */
[----:B------:R-:W-:-:S04]  /*27d0*/  ULEA.HI UR6, UR6, UR7, URZ, 0x1f ;  /* 0x0000000706067291 */ /* 0x000fc8000f8ff83f */
[----:B------:R-:W-:-:S04]  /*27e0*/  USHF.R.U32.HI UR6, URZ, 0x5, UR6 ;  /* 0x000000053f067899 */ /* 0x000fc80008011606 */
[----:B------:R-:W-:-:S04]  /*27f0*/  UIMAD UR6, UR6, -0x25, UR8 ;  /* 0xffffffdb060678a4 */ /* 0x000fc8000f8e0208 */
[----:B------:R-:W-:-:S04]  /*2800*/  ULEA UR6, UR6, UR10, 0x3 ;  /* 0x0000000a06067291 */ /* 0x000fc8000f8e183f */
[----:B------:R-:W-:-:S06]  /*2810*/  UIADD3 UR6, UR6, 0x128, URZ ;  /* 0x0000012806067890 */ /* 0x000fcc000fffe03f */
[----:B------:R-:W-:-:S05]  /*2820*/  IMAD.U32 R9, RZ, RZ, UR6 ;  /* 0x00000006ff097e24 */ /* 0x000fca000f8e00ff */
[----:B------:R-:W-:-:S04]  /*2830*/  PRMT R8, R6, 0x654, R9 ;  /* 0x0000065406087816 */ /* 0x000fc80000000009 */
[----:B------:R0:W-:Y:S03]  /*2840*/  SYNCS.ARRIVE.TRANS64.RED.A1T0 RZ, [R8+URZ], RZ ;  /* 0x000000ff08ff79a7 */ /* 0x0001e6000810043f */
.L_x_37:
[----:B------:R-:W-:Y:S05]  /*2850*/  BSYNC B0 ;  /* 0x0000000000007941 */ /* 0x000fea0003800000 */
.L_x_36:
[----:B------:R-:W-:Y:S05]  /*2860*/  @P1 BRA `(.L_x_34) ;  /* 0x0000000000041947 */ /* 0x000fea0003800000 */
[----:B------:R-:W-:Y:S01]  /*2870*/  BPT.TRAP 0x1 ;  /* 0x000000040000795c */ /* 0x000fe20000300000 */
.L_x_34:
[----:B------:R-:W1:Y:S01]  /*2880*/  LDC R22, c[0x0][0x288] ;  /* 0x0000a200ff167b82 */ /* 0x000e620000000800 */
[--C-:B0-----:R-:W-:Y:S01]  /*2890*/  SHF.R.U32.HI R8, RZ, 0x2, R0.reuse ;  /* 0x00000002ff087819 */ /* 0x101fe20000011600 */
[----:B------:R-:W-:Y:S01]  /*28a0*/  IMAD.SHL.U32 R27, R12, 0x40, RZ ;  /* 0x000000400c1b7824 */ /* 0x000fe200078e00ff */
[C---:B------:R-:W-:Y:S01]  /*28b0*/  LOP3.LUT R10, R0.reuse, 0x60, RZ, 0xc0, !PT ;  /* 0x00000060000a7812 */ /* 0x040fe200078ec0ff */
[----:B------:R-:W-:Y:S01]  /*28c0*/  UIADD3 UR8, UR9, UR5, URZ ;  /* 0x0000000509087290 */ /* 0x000fe2000fffe03f */
[----:B------:R-:W-:Y:S01]  /*28d0*/  SHF.R.U32.HI R13, RZ, 0x7, R0 ;  /* 0x00000007ff0d7819 */ /* 0x000fe20000011600 */
[----:B------:R-:W-:Y:S01]  /*28e0*/  IMAD.SHL.U32 R12, R0, 0x2, RZ ;  /* 0x00000002000c7824 */ /* 0x000fe200078e00ff */
[----:B------:R-:W-:Y:S01]  /*28f0*/  LOP3.LUT R9, R8, 0x7, RZ, 0xc0, !PT ;  /* 0x0000000708097812 */ /* 0x000fe200078ec0ff */
[----:B------:R-:W-:Y:S01]  /*2900*/  UISETP.GT.U32.AND UP0, UPT, UR8, 0x24, UPT ;  /* 0x000000240800788c */ /* 0x000fe2000bf04070 */
[----:B------:R-:W-:Y:S01]  /*2910*/  SHF.R.U32.HI R10, RZ, 0x1, R10 ;  /* 0x00000001ff0a7819 */ /* 0x000fe2000001160a */
[----:B------:R-:W-:Y:S01]  /*2920*/  UIMAD.WIDE.U32 UR6, UR8, -0x45306eb3, URZ ;  /* 0xbacf914d080678a5 */ /* 0x000fe2000f8e003f */
[----:B------:R-:W-:Y:S01]  /*2930*/  LOP3.LUT R8, R13, 0x1, RZ, 0xc0, !PT ;  /* 0x000000010d087812 */ /* 0x000fe200078ec0ff */
[----:B------:R-:W-:Y:S01]  /*2940*/  ULDC UR12, c[0x0][0x284] ;  /* 0x0000a100000c7ab9 */ /* 0x000fe20000000800 */
[----:B------:R-:W-:Y:S01]  /*2950*/  IADD3 R13, RZ, -R10, -R9 ;  /* 0x8000000aff0d7210 */ /* 0x000fe20007ffe809 */
[----:B------:R-:W-:Y:S01]  /*2960*/  UISETP.LT.U32.AND UP0, UPT, UR9, 0x25, UP0 ;  /* 0x000000250900788c */ /* 0x000fe20008701070 */
[----:B------:R-:W-:Y:S01]  /*2970*/  SHF.R.S32.HI R30, RZ, 0x1f, R71 ;  /* 0x0000001fff1e7819 */ /* 0x000fe20000011447 */
[C---:B------:R-:W-:Y:S01]  /*2980*/  IMAD.SHL.U32 R24, R8.reuse, 0x40, RZ ;  /* 0x0000004008187824 */ /* 0x040fe200078e00ff */
[----:B------:R-:W-:Y:S01]  /*2990*/  UIADD3 UR5, UR8, -UR7, URZ ;  /* 0x8000000708057290 */ /* 0x000fe2000fffe03f */
[----:B------:R-:W-:Y:S01]  /*29a0*/  IMAD R25, R8, -0x40, R13 ;  /* 0xffffffc008197824 */ /* 0x000fe200078e020d */
[----:B------:R-:W-:Y:S01]  /*29b0*/  LOP3.LUT R8, R0, 0x3, RZ, 0xc0, !PT ;  /* 0x0000000300087812 */ /* 0x000fe200078ec0ff */
[----:B------:R-:W-:Y:S01]  /*29c0*/  UISETP.GE.U32.AND UP1, UPT, UR9, 0x25, UPT ;  /* 0x000000250900788c */ /* 0x000fe2000bf26070 */
[----:B------:R-:W-:Y:S01]  /*29d0*/  LOP3.LUT R12, R27, 0x6, R12, 0xf8, !PT ;  /* 0x000000061b0c7812 */ /* 0x000fe200078ef80c */
[----:B------:R-:W-:Y:S01]  /*29e0*/  USEL UR6, URZ, 0x1, !UP0 ;  /* 0x000000013f067887 */ /* 0x000fe2000c000000 */
[----:B------:R-:W-:Y:S01]  /*29f0*/  IMAD.WIDE R28, R11, 0x80, RZ ;  /* 0x000000800b1c7825 */ /* 0x000fe200078e02ff */
[----:B-1----:R-:W-:Y:S01]  /*2a00*/  ISETP.GE.AND P1, PT, R27, R22, PT ;  /* 0x000000161b00720c */ /* 0x002fe20003f26270 */
[----:B------:R-:W-:Y:S01]  /*2a10*/  ULEA.HI UR5, UR5, UR7, URZ, 0x1f ;  /* 0x0000000705057291 */ /* 0x000fe2000f8ff83f */
[----:B------:R-:W-:Y:S01]  /*2a20*/  SHF.R.S32.HI R13, RZ, 0x1f, R12 ;  /* 0x0000001fff0d7819 */ /* 0x000fe2000001140c */
[----:B------:R-:W-:Y:S01]  /*2a30*/  IMAD R26, R8, -0x2, R22 ;  /* 0xfffffffe081a7824 */ /* 0x000fe200078e0216 */
[----:B------:R-:W-:Y:S01]  /*2a40*/  ULDC.64 UR10, c[0x0][0x5d0] ;  /* 0x00017400000a7ab9 */ /* 0x000fe20000000a00 */
[----:B------:R-:W-:Y:S01]  /*2a50*/  IMAD.SHL.U32 R22, R11, 0x80, RZ ;  /* 0x000000800b167824 */ /* 0x000fe200078e00ff */
[----:B------:R-:W-:Y:S01]  /*2a60*/  ULOP3.LUT UR4, UR4, UR6, URZ, 0x3c, !UPT ;  /* 0x0000000604047292 */ /* 0x000fe2000f8e3c3f */
[----:B------:R-:W-:Y:S01]  /*2a70*/  IMAD R8, R30, UR10, RZ ;  /* 0x0000000a1e087c24 */ /* 0x000fe2000f8e02ff */
[----:B------:R-:W-:Y:S01]  /*2a80*/  USHF.R.U32.HI UR5, URZ, 0x5, UR5 ;  /* 0x000000053f057899 */ /* 0x000fe20008011605 */
[----:B------:R-:W-:Y:S01]  /*2a90*/  LOP3.LUT R23, R24, 0x40, R9, 0xe2, !PT ;  /* 0x0000004018177812 */ /* 0x000fe200078ee209 */
[----:B------:R-:W-:Y:S01]  /*2aa0*/  IMAD.IADD R26, R26, 0x1, -R27 ;  /* 0x000000011a1a7824 */ /* 0x000fe200078e0a1b */
[C---:B------:R-:W-:Y:S01]  /*2ab0*/  ISETP.GE.OR P1, PT, R22.reuse, UR12, P1 ;  /* 0x0000000c16007c0c */ /* 0x040fe20008f26670 */
[C---:B------:R-:W-:Y:S01]  /*2ac0*/  IMAD R11, R71.reuse, UR11, R8 ;  /* 0x0000000b470b7c24 */ /* 0x040fe2000f8e0208 */
[----:B------:R-:W-:Y:S01]  /*2ad0*/  @UP1 ULOP3.LUT UR4, UR4, 0x1, UR5, 0x78, !UPT ;  /* 0x0000000104041892 */ /* 0x000fe2000f8e7805 */
[----:B------:R-:W-:Y:S01]  /*2ae0*/  IMAD.WIDE.U32 R8, R71, UR10, R12 ;  /* 0x0000000a47087c25 */ /* 0x000fe2000f8e000c */
[----:B------:R-:W-:Y:S01]  /*2af0*/  UIMAD UR5, UR5, -0x25, UR8 ;  /* 0xffffffdb050578a4 */ /* 0x000fe2000f8e0208 */
[----:B------:R-:W-:-:S02]  /*2b00*/  IADD3 R25, -R22, UR12, R25 ;  /* 0x0000000c16197c10 */ /* 0x000fc4000fffe119 */
[----:B------:R-:W-:Y:S01]  /*2b10*/  LOP3.LUT R31, R28, R23, R10, 0xfe, !PT ;  /* 0x000000171c1f7212 */ /* 0x000fe200078efe0a */
[----:B------:R-:W-:Y:S02]  /*2b20*/  IMAD.IADD R9, R9, 0x1, R11 ;  /* 0x0000000109097824 */ /* 0x000fe400078e020b */
[----:B------:R-:W-:-:S03]  /*2b30*/  IMAD.MOV.U32 R24, RZ, RZ, -0x1 ;  /* 0xffffffffff187424 */ /* 0x000fc600078e00ff */
[----:B------:R-:W-:Y:S05]  /*2b40*/  @P1 BRA `(.L_x_38) ;  /* 0x0000002400941947 */ /* 0x000fea0003800000 */
[----:B------:R-:W0:Y:S01]  /*2b50*/  LDC.64 R22, c[0x0][0x5c8] ;  /* 0x00017200ff167b82 */ /* 0x000e220000000a00 */
[----:B------:R-:W-:Y:S01]  /*2b60*/  ULDC.64 UR6, c[0x0][0x5c0] ;  /* 0x0001700000067ab9 */ /* 0x000fe20000000a00 */
[----:B------:R-:W-:Y:S01]  /*2b70*/  BSSY B0, `(.L_x_38) ;  /* 0x0000262000007945 */ /* 0x000fe20003800000 */
[-C--:B0-----:R-:W-:Y:S02]  /*2b80*/  IMAD R10, R29, R22.reuse, RZ ;  /* 0x000000161d0a7224 */ /* 0x081fe400078e02ff */
[----:B------:R-:W-:-:S04]  /*2b90*/  IMAD.WIDE.U32 R8, R31, R22, R8 ;  /* 0x000000161f087225 */ /* 0x000fc800078e0008 */
[----:B------:R-:W-:Y:S01]  /*2ba0*/  IMAD R11, R31, R23, R10 ;  /* 0x000000171f0b7224 */ /* 0x000fe200078e020a */
[----:B------:R-:W-:Y:S02]  /*2bb0*/  LEA R10, P1, R22, R8, 0x3 ;  /* 0x00000008160a7211 */ /* 0x000fe400078218ff */
[----:B------:R-:W-:Y:S01]  /*2bc0*/  IADD3 R8, P2, R8, UR6, RZ ;  /* 0x0000000608087c10 */ /* 0x000fe2000ff5e0ff */
[----:B------:R-:W-:Y:S01]  /*2bd0*/  IMAD.IADD R9, R9, 0x1, R11 ;  /* 0x0000000109097824 */ /* 0x000fe200078e020b */
[----:B------:R-:W-:-:S04]  /*2be0*/  IADD3 R10, P3, R10, UR6, RZ ;  /* 0x000000060a0a7c10 */ /* 0x000fc8000ff7e0ff */
[----:B------:R-:W-:Y:S02]  /*2bf0*/  LEA.HI.X R11, R22, R9, R23, 0x3, P1 ;  /* 0x00000009160b7211 */ /* 0x000fe400008f1c17 */
[----:B---3-5:R-:W-:Y:S02]  /*2c00*/  FSETP.NEU.AND P1, PT, R7, RZ, PT ;  /* 0x000000ff0700720b */ /* 0x028fe40003f2d000 */
[----:B------:R-:W-:Y:S02]  /*2c10*/  IADD3.X R9, R9, UR7, RZ, P2, !PT ;  /* 0x0000000709097c10 */ /* 0x000fe400097fe4ff */
[----:B------:R-:W-:-:S09]  /*2c20*/  IADD3.X R11, R11, UR7, RZ, P3, !PT ;  /* 0x000000070b0b7c10 */ /* 0x000fd20009ffe4ff */
[----:B------:R-:W-:Y:S05]  /*2c30*/  @!P1 BRA `(.L_x_39) ;  /* 0x0000001c00149947 */ /* 0x000fea0003800000 */
[----:B------:R-:W-:Y:S01]  /*2c40*/  ULDC.64 UR6, c[0x0][0x5b8] ;  /* 0x00016e0000067ab9 */ /* 0x000fe20000000a00 */
[----:B------:R-:W-:Y:S01]  /*2c50*/  ISETP.GE.AND P2, PT, R26, 0x1, PT ;  /* 0x000000011a00780c */ /* 0x000fe20003f46270 */
[----:B------:R-:W-:Y:S01]  /*2c60*/  IMAD R30, R30, UR6, RZ ;  /* 0x000000061e1e7c24 */ /* 0x000fe2000f8e02ff */
[----:B------:R-:W-:Y:S01]  /*2c70*/  ULDC.64 UR10, c[0x0][0x5a8] ;  /* 0x00016a00000a7ab9 */ /* 0x000fe20000000a00 */
[----:B------:R-:W-:Y:S01]  /*2c80*/  IMAD.WIDE.U32 R22, R71, UR6, R12 ;  /* 0x0000000647167c25 */ /* 0x000fe2000f8e000c */
[----:B------:R-:W-:Y:S01]  /*2c90*/  ISETP.LT.OR P5, PT, R25, 0x1, !P2 ;  /* 0x000000011900780c */ /* 0x000fe200057a1670 */
[----:B------:R-:W-:Y:S02]  /*2ca0*/  BSSY B1, `(.L_x_40) ;  /* 0x000000c000017945 */ /* 0x000fe40003800000 */
[----:B------:R-:W-:Y:S01]  /*2cb0*/  IMAD R71, R71, UR7, R30 ;  /* 0x0000000747477c24 */ /* 0x000fe2000f8e021e */
[----:B------:R-:W-:Y:S02]  /*2cc0*/  ULDC.64 UR6, c[0x0][0x5b0] ;  /* 0x00016c0000067ab9 */ /* 0x000fe40000000a00 */
[----:B------:R-:W-:-:S02]  /*2cd0*/  IMAD R27, R29, UR6, RZ ;  /* 0x000000061d1b7c24 */ /* 0x000fc4000f8e02ff */
[----:B------:R-:W-:Y:S02]  /*2ce0*/  IMAD.IADD R23, R23, 0x1, R71 ;  /* 0x0000000117177824 */ /* 0x000fe400078e0247 */
[C---:B------:R-:W-:Y:S02]  /*2cf0*/  IMAD R27, R31.reuse, UR7, R27 ;  /* 0x000000071f1b7c24 */ /* 0x040fe4000f8e021b */
[----:B------:R-:W-:-:S03]  /*2d00*/  IMAD.WIDE.U32 R12, R31, UR6, R22 ;  /* 0x000000061f0c7c25 */ /* 0x000fc6000f8e0016 */
[----:B------:R-:W-:-:S04]  /*2d10*/  IADD3 R12, P1, R12, UR10, RZ ;  /* 0x0000000a0c0c7c10 */ /* 0x000fc8000ff3e0ff */
[--C-:B------:R-:W-:Y:S02]  /*2d20*/  IADD3.X R13, R13, UR11, R27.reuse, P1, !PT ;  /* 0x0000000b0d0d7c10 */ /* 0x100fe40008ffe41b */
[----:B------:R-:W-:Y:S01]  /*2d30*/  PRMT R27, RZ, 0x7610, R27 ;  /* 0x00007610ff1b7816 */ /* 0x000fe2000000001b */
[----:B------:R-:W-:Y:S06]  /*2d40*/  @P5 BRA `(.L_x_41) ;  /* 0x0000000000045947 */ /* 0x000fec0003800000 */
[----:B------:R0:W5:Y:S02]  /*2d50*/  LDG.E.U8 R27, desc[UR18][R12.64] ;  /* 0x000000120c1b7981 */ /* 0x000164000c1e1100 */
.L_x_41:
[----:B------:R-:W-:Y:S05]  /*2d60*/  BSYNC B1 ;  /* 0x0000000000017941 */ /* 0x000fea0003800000 */
.L_x_40:
[----:B-----5:R-:W-:Y:S01]  /*2d70*/  LOP3.LUT R27, R27, 0xff, RZ, 0xc0, !PT ;  /* 0x000000ff1b1b7812 */ /* 0x020fe200078ec0ff */
[----:B------:R-:W-:Y:S01]  /*2d80*/  BSSY B1, `(.L_x_42) ;  /* 0x000000c000017945 */ /* 0x000fe20003800000 */
[----:B------:R-:W-:Y:S02]  /*2d90*/  ISETP.GE.AND P1, PT, R26, 0x2, PT ;  /* 0x000000021a00780c */ /* 0x000fe40003f26270 */
[----:B------:R-:W-:Y:S02]  /*2da0*/  F2FP.F16.E5M2.UNPACK_B R27, R27 ;  /* 0x0000001bff1b723e */ /* 0x000fe400020004ff */
[----:B------:R-:W-:-:S03]  /*2db0*/  ISETP.LT.OR P3, PT, R25, 0x1, !P1 ;  /* 0x000000011900780c */ /* 0x000fc60004f61670 */
[----:B------:R-:W-:Y:S01]  /*2dc0*/  HADD2.F32 R30, -RZ, R27.H0_H0 ;  /* 0x2000001bff1e7230 */ /* 0x000fe20000004100 */
[----:B------:R-:W-:-:S04]  /*2dd0*/  PRMT R27, RZ, 0x7610, R27 ;  /* 0x00007610ff1b7816 */ /* 0x000fc8000000001b */
[----:B------:R-:W-:-:S04]  /*2de0*/  FMUL R30, R30, R7 ;  /* 0x000000071e1e7220 */ /* 0x000fc80000400000 */
[----:B--2---:R-:W-:-:S05]  /*2df0*/  FFMA R30, R79, R3, R30 ;  /* 0x000000034f1e7223 */ /* 0x004fca000000001e */
[----:B------:R-:W-:-:S05]  /*2e00*/  F2FP.SATFINITE.E5M2.F32.PACK_AB_MERGE_C R33, RZ, R30, RZ ;  /* 0x0000001eff21723e */ /* 0x000fca00048060ff */
[----:B------:R1:W-:Y:S01]  /*2e10*/  @!P5 STG.E.U8 desc[UR18][R8.64], R33 ;  /* 0x000000210800d986 */ /* 0x0003e2000c101112 */
[----:B------:R-:W-:Y:S05]  /*2e20*/  @P3 BRA `(.L_x_43) ;  /* 0x0000000000043947 */ /* 0x000fea0003800000 */
[----:B------:R2:W5:Y:S02]  /*2e30*/  LDG.E.U8 R27, desc[UR18][R12.64+0x1] ;  /* 0x000001120c1b7981 */ /* 0x000564000c1e1100 */
.L_x_43:
[----:B------:R-:W-:Y:S05]  /*2e40*/  BSYNC B1 ;  /* 0x0000000000017941 */ /* 0x000fea0003800000 */
.L_x_42:
[----:B-----5:R-:W-:Y:S01]  /*2e50*/  LOP3.LUT R27, R27, 0xff, RZ, 0xc0, !PT ;  /* 0x000000ff1b1b7812 */ /* 0x020fe200078ec0ff */
[----:B------:R-:W-:Y:S01]  /*2e60*/  BSSY B1, `(.L_x_44) ;  /* 0x0000012000017945 */ /* 0x000fe20003800000 */
[----:B------:R-:W-:Y:S02]  /*2e70*/  IADD3 R31, P5, R31, 0x8, RZ ;  /* 0x000000081f1f7810 */ /* 0x000fe40007fbe0ff */
[----:B------:R-:W-:Y:S02]  /*2e80*/  F2FP.F16.E5M2.UNPACK_B R27, R27 ;  /* 0x0000001bff1b723e */ /* 0x000fe400020004ff */
[----:B------:R-:W-:Y:S01]  /*2e90*/  ISETP.LT.OR P2, PT, R25, 0x9, !P2 ;  /* 0x000000091900780c */ /* 0x000fe20005741670 */
[----:B------:R-:W-:Y:S02]  /*2ea0*/  IMAD.X R29, RZ, RZ, R29, P5 ;  /* 0x000000ffff1d7224 */ /* 0x000fe400028e061d */
[----:B------:R-:W-:Y:S02]  /*2eb0*/  HADD2.F32 R28, -RZ, R27.H0_H0 ;  /* 0x2000001bff1c7230 */ /* 0x000fe40000004100 */
[----:B------:R-:W-:-:S04]  /*2ec0*/  IMAD.WIDE.U32 R22, R31, UR6, R22 ;  /* 0x000000061f167c25 */ /* 0x000fc8000f8e0016 */
[----:B------:R-:W-:Y:S01]  /*2ed0*/  FMUL R27, R28, R7 ;  /* 0x000000071c1b7220 */ /* 0x000fe20000400000 */
[----:B------:R-:W-:Y:S01]  /*2ee0*/  IMAD R28, R29, UR6, RZ ;  /* 0x000000061d1c7c24 */ /* 0x000fe2000f8e02ff */
[----:B------:R-:W-:Y:S02]  /*2ef0*/  IADD3 R22, P5, R22, UR10, RZ ;  /* 0x0000000a16167c10 */ /* 0x000fe4000ffbe0ff */
[----:B------:R-:W-:Y:S01]  /*2f00*/  FFMA R27, R80, R3, R27 ;  /* 0x00000003501b7223 */ /* 0x000fe2000000001b */
[----:B------:R-:W-:-:S04]  /*2f10*/  IMAD R31, R31, UR7, R28 ;  /* 0x000000071f1f7c24 */ /* 0x000fc8000f8e021c */
[----:B------:R-:W-:Y:S02]  /*2f20*/  F2FP.SATFINITE.E5M2.F32.PACK_AB_MERGE_C R29, RZ, R27, RZ ;  /* 0x0000001bff1d723e */ /* 0x000fe400048060ff */
[----:B------:R-:W-:Y:S02]  /*2f30*/  IADD3.X R23, R23, UR11, R31, P5, !PT ;  /* 0x0000000b17177c10 */ /* 0x000fe4000affe41f */
[----:B------:R-:W-:Y:S01]  /*2f40*/  PRMT R27, RZ, 0x7610, R27 ;  /* 0x00007610ff1b7816 */ /* 0x000fe2000000001b */
[----:B------:R3:W-:Y:S01]  /*2f50*/  @!P3 STG.E.U8 desc[UR18][R8.64+0x1], R29 ;  /* 0x0000011d0800b986 */ /* 0x0007e2000c101112 */
[----:B------:R-:W-:Y:S05]  /*2f60*/  @P2 BRA `(.L_x_45) ;  /* 0x0000000000042947 */ /* 0x000fea0003800000 */
[----:B------:R4:W5:Y:S02]  /*2f70*/  LDG.E.U8 R27, desc[UR18][R22.64] ;  /* 0x00000012161b7981 */ /* 0x000964000c1e1100 */
.L_x_45:
[----:B------:R-:W-:Y:S05]  /*2f80*/  BSYNC B1 ;  /* 0x0000000000017941 */ /* 0x000fea0003800000 */
.L_x_44:
[----:B-----5:R-:W-:Y:S01]  /*2f90*/  LOP3.LUT R27, R27, 0xff, RZ, 0xc0, !PT ;  /* 0x000000ff1b1b7812 */ /* 0x020fe200078ec0ff */
[----:B------:R-:W-:Y:S01]  /*2fa0*/  BSSY B1, `(.L_x_46) ;  /* 0x000000b000017945 */ /* 0x000fe20003800000 */
[----:B------:R-:W-:Y:S02]  /*2fb0*/  ISETP.LT.OR P1, PT, R25, 0x9, !P1 ;  /* 0x000000091900780c */ /* 0x000fe40004f21670 */
[----:B------:R-:W-:-:S05]  /*2fc0*/  F2FP.F16.E5M2.UNPACK_B R27, R27 ;  /* 0x0000001bff1b723e */ /* 0x000fca00020004ff */
[----:B------:R-:W-:Y:S01]  /*2fd0*/  HADD2.F32 R28, -RZ, R27.H0_H0 ;  /* 0x2000001bff1c7230 */ /* 0x000fe20000004100 */
[----:B------:R-:W-:-:S04]  /*2fe0*/  PRMT R27, RZ, 0x7610, R27 ;  /* 0x00007610ff1b7816 */ /* 0x000fc8000000001b */
[----:B------:R-:W-:-:S04]  /*2ff0*/  FMUL R28, R28, R7 ;  /* 0x000000071c1c7220 */ /* 0x000fc80000400000 */
[----:B------:R-:W-:-:S05]  /*3000*/  FFMA R28, R77, R3, R28 ;  /* 0x000000034d1c7223 */ /* 0x000fca000000001c */
[----:B---3--:R-:W-:-:S05]  /*3010*/  F2FP.SATFINITE.E5M2.F32.PACK_AB_MERGE_C R29, RZ, R28, RZ ;  /* 0x0000001cff1d723e */ /* 0x008fca00048060ff */
[----:B------:R3:W-:Y:S01]  /*3020*/  @!P2 STG.E.U8 desc[UR18][R10.64], R29 ;  /* 0x0000001d0a00a986 */ /* 0x0007e2000c101112 */
[----:B------:R-:W-:Y:S05]  /*3030*/  @P1 BRA `(.L_x_47) ;  /* 0x0000000000041947 */ /* 0x000fea0003800000 */
[----:B------:R0:W5:Y:S02]  /*3040*/  LDG.E.U8 R27, desc[UR18][R22.64+0x1] ;  /* 0x00000112161b7981 */ /* 0x000164000c1e1100 */
.L_x_47:
[----:B------:R-:W-:Y:S05]  /*3050*/  BSYNC B1 ;  /* 0x0000000000017941 */ /* 0x000fea0003800000 */
.L_x_46:
[----:B-----5:R-:W-:Y:S01]  /*3060*/  LOP3.LUT R27, R27, 0xff, RZ, 0xc0, !PT ;  /* 0x000000ff1b1b7812 */ /* 0x020fe200078ec0ff */
[----:B------:R-:W-:Y:S01]  /*3070*/  BSSY B1, `(.L_x_48) ;  /* 0x000000c000017945 */ /* 0x000fe20003800000 */
[----:B------:R-:W-:Y:S02]  /*3080*/  ISETP.GE.AND P2, PT, R26, 0x9, PT ;  /* 0x000000091a00780c */ /* 0x000fe40003f46270 */
[----:B------:R-:W-:Y:S02]  /*3090*/  F2FP.F16.E5M2.UNPACK_B R27, R27 ;  /* 0x0000001bff1b723e */ /* 0x000fe400020004ff */
[----:B------:R-:W-:-:S03]  /*30a0*/  ISETP.LT.OR P3, PT, R25, 0x1, !P2 ;  /* 0x000000011900780c */ /* 0x000fc60005761670 */
[----:B------:R-:W-:-:S05]  /*30b0*/  HADD2.F32 R28, -RZ, R27.H0_H0 ;  /* 0x2000001bff1c7230 */ /* 0x000fca0000004100 */
[----:B------:R-:W-:-:S04]  /*30c0*/  FMUL R27, R28, R7 ;  /* 0x000000071c1b7220 */ /* 0x000fc80000400000 */
[----:B------:R-:W-:-:S05]  /*30d0*/  FFMA R27, R78, R3, R27 ;  /* 0x000000034e1b7223 */ /* 0x000fca000000001b */
[----:B---3--:R-:W-:Y:S02]  /*30e0*/  F2FP.SATFINITE.E5M2.F32.PACK_AB_MERGE_C R29, RZ, R27, RZ ;  /* 0x0000001bff1d723e */ /* 0x008fe400048060ff */
[----:B------:R-:W-:-:S03]  /*30f0*/  PRMT R27, RZ, 0x7610, R27 ;  /* 0x00007610ff1b7816 */ /* 0x000fc6000000001b */
[----:B------:R3:W-:Y:S01]  /*3100*/  @!P1 STG.E.U8 desc[UR18][R10.64+0x1], R29 ;  /* 0x0000011d0a009986 */ /* 0x0007e2000c101112 */
[----:B------:R-:W-:Y:S05]  /*3110*/  @P3 BRA `(.L_x_49) ;  /* 0x0000000000043947 */ /* 0x000fea0003800000 */
[----:B------:R0:W5:Y:S02]  /*3120*/  LDG.E.U8 R27, desc[UR18][R12.64+0x8] ;  /* 0x000008120c1b7981 */ /* 0x000164000c1e1100 */
.L_x_49:
[----:B------:R-:W-:Y:S05]  /*3130*/  BSYNC B1 ;  /* 0x0000000000017941 */ /* 0x000fea0003800000 */
.L_x_48:
        /* <DEDUP_REMOVED lines=13> */
.L_x_51:
[----:B------:R-:W-:Y:S05]  /*3210*/  BSYNC B1 ;  /* 0x0000000000017941 */ /* 0x000fea0003800000 */
.L_x_50:
[----:B-----5:R-:W-:Y:S01]  /*3220*/  LOP3.LUT R27, R27, 0xff, RZ, 0xc0, !PT ;  /* 0x000000ff1b1b7812 */ /* 0x020fe200078ec0ff */
[----:B------:R-:W-:Y:S01]  /*3230*/  BSSY B1, `(.L_x_52) ;  /* 0x000000b000017945 */ /* 0x000fe20003800000 */
[----:B------:R-:W-:Y:S02]  /*3240*/  ISETP.LT.OR P2, PT, R25, 0x9, !P2 ;  /* 0x000000091900780c */ /* 0x000fe40005741670 */
[----:B------:R-:W-:-:S05]  /*3250*/  F2FP.F16.E5M2.UNPACK_B R27, R27 ;  /* 0x0000001bff1b723e */ /* 0x000fca00020004ff */
        /* <DEDUP_REMOVED lines=8> */
.L_x_53:
[----:B------:R-:W-:Y:S05]  /*32e0*/  BSYNC B1 ;  /* 0x0000000000017941 */ /* 0x000fea0003800000 */
.L_x_52:
        /* <DEDUP_REMOVED lines=12> */
.L_x_55:
[----:B------:R-:W-:Y:S05]  /*33b0*/  BSYNC B1 ;  /* 0x0000000000017941 */ /* 0x000fea0003800000 */
.L_x_54:
        /* <DEDUP_REMOVED lines=13> */
.L_x_57:
[----:B------:R-:W-:Y:S05]  /*3490*/  BSYNC B1 ;  /* 0x0000000000017941 */ /* 0x000fea0003800000 */
.L_x_56:
        /* <DEDUP_REMOVED lines=13> */
.L_x_59:
[----:B------:R-:W-:Y:S05]  /*3570*/  BSYNC B1 ;  /* 0x0000000000017941 */ /* 0x000fea0003800000 */
.L_x_58:
        /* <DEDUP_REMOVED lines=12> */
.L_x_61:
[----:B------:R-:W-:Y:S05]  /*3640*/  BSYNC B1 ;  /* 0x0000000000017941 */ /* 0x000fea0003800000 */
.L_x_60:
        /* <DEDUP_REMOVED lines=12> */
.L_x_63:
[----:B------:R-:W-:Y:S05]  /*3710*/  BSYNC B1 ;  /* 0x0000000000017941 */ /* 0x000fea0003800000 */
.L_x_62:
        /* <DEDUP_REMOVED lines=13> */
.L_x_65:
[----:B------:R-:W-:Y:S05]  /*37f0*/  BSYNC B1 ;  /* 0x0000000000017941 */ /* 0x000fea0003800000 */
.L_x_64:
        /* <DEDUP_REMOVED lines=13> */
.L_x_67:
[----:B------:R-:W-:Y:S05]  /*38d0*/  BSYNC B1 ;  /* 0x0000000000017941 */ /* 0x000fea0003800000 */
.L_x_66:
        /* <DEDUP_REMOVED lines=12> */
.L_x_69:
[----:B------:R-:W-:Y:S05]  /*39a0*/  BSYNC B1 ;  /* 0x0000000000017941 */ /* 0x000fea0003800000 */
.L_x_68:
        /* <DEDUP_REMOVED lines=12> */
.L_x_71:
[----:B------:R-:W-:Y:S05]  /*3a70*/  BSYNC B1 ;  /* 0x0000000000017941 */ /* 0x000fea0003800000 */
.L_x_70:
        /* <DEDUP_REMOVED lines=13> */
.L_x_73:
[----:B------:R-:W-:Y:S05]  /*3b50*/  BSYNC B1 ;  /* 0x0000000000017941 */ /* 0x000fea0003800000 */
.L_x_72:
        /* <DEDUP_REMOVED lines=13> */
.L_x_75:
[----:B------:R-:W-:Y:S05]  /*3c30*/  BSYNC B1 ;  /* 0x0000000000017941 */ /* 0x000fea0003800000 */
.L_x_74:
        /* <DEDUP_REMOVED lines=12> */
.L_x_77:
[----:B------:R-:W-:Y:S05]  /*3d00*/  BSYNC B1 ;  /* 0x0000000000017941 */ /* 0x000fea0003800000 */
.L_x_76:
        /* <DEDUP_REMOVED lines=12> */
.L_x_79:
[----:B------:R-:W-:Y:S05]  /*3dd0*/  BSYNC B1 ;  /* 0x0000000000017941 */ /* 0x000fea0003800000 */
.L_x_78:
        /* <DEDUP_REMOVED lines=13> */
.L_x_81:
[----:B------:R-:W-:Y:S05]  /*3eb0*/  BSYNC B1 ;  /* 0x0000000000017941 */ /* 0x000fea0003800000 */
.L_x_80:
        /* <DEDUP_REMOVED lines=13> */
.L_x_83:
[----:B------:R-:W-:Y:S05]  /*3f90*/  BSYNC B1 ;  /* 0x0000000000017941 */ /* 0x000fea0003800000 */
.L_x_82:
        /* <DEDUP_REMOVED lines=12> */
.L_x_85:
[----:B------:R-:W-:Y:S05]  /*4060*/  BSYNC B1 ;  /* 0x0000000000017941 */ /* 0x000fea0003800000 */
.L_x_84:
        /* <DEDUP_REMOVED lines=12> */
.L_x_87:
[----:B------:R-:W-:Y:S05]  /*4130*/  BSYNC B1 ;  /* 0x0000000000017941 */ /* 0x000fea0003800000 */
.L_x_86:
        /* <DEDUP_REMOVED lines=13> */
.L_x_89:
[----:B------:R-:W-:Y:S05]  /*4210*/  BSYNC B1 ;  /* 0x0000000000017941 */ /* 0x000fea0003800000 */
.L_x_88:
[----:B-----5:R-:W-:Y:S01]  /*4220*/  LOP3.LUT R27, R27, 0xff, RZ, 0xc0, !PT ;  /* 0x000000ff1b1b7812 */ /* 0x020fe200078ec0ff */
[----:B------:R-:W-:Y:S01]  /*4230*/  BSSY B1, `(.L_x_90) ;  /* 0x000000c000017945 */ /* 0x000fe20003800000 */
[----:B------:R-:W-:Y:S02]  /*4240*/  ISETP.GE.AND P1, PT, R26, 0x32, PT ;  /* 0x000000321a00780c */ /* 0x000fe40003f26270 */
[----:B------:R-:W-:Y:S02]  /*4250*/  F2FP.F16.E5M2.UNPACK_B R27, R27 ;  /* 0x0000001bff1b723e */ /* 0x000fe400020004ff */
[----:B------:R-:W-:-:S03]  /*4260*/  ISETP.LT.OR P5, PT, R25, 0x1, !P1 ;  /* 0x000000011900780c */ /* 0x000fc60004fa1670 */
[----:B------:R-:W-:-:S05]  /*4270*/  HADD2.F32 R28, -RZ, R27.H0_H0 ;  /* 0x2000001bff1c7230 */ /* 0x000fca0000004100 */
[----:B------:R-:W-:-:S04]  /*4280*/  FMUL R28, R28, R7 ;  /* 0x000000071c1c7220 */ /* 0x000fc80000400000 */
[----:B------:R-:W-:Y:S01]  /*4290*/  FFMA R28, R21, R3, R28 ;  /* 0x00000003151c7223 */ /* 0x000fe2000000001c */
[----:B------:R-:W-:-:S04]  /*42a0*/  PRMT R21, RZ, 0x7610, R21 ;  /* 0x00007610ff157816 */ /* 0x000fc80000000015 */
[----:B------:R-:W-:-:S05]  /*42b0*/  F2FP.SATFINITE.E5M2.F32.PACK_AB_MERGE_C R27, RZ, R28, RZ ;  /* 0x0000001cff1b723e */ /* 0x000fca00048060ff */
[----:B------:R0:W-:Y:S01]  /*42c0*/  @!P3 STG.E.U8 desc[UR18][R8.64+0x30], R27 ;  /* 0x0000301b0800b986 */ /* 0x0001e2000c101112 */
[----:B------:R-:W-:Y:S05]  /*42d0*/  @P5 BRA `(.L_x_91) ;  /* 0x0000000000045947 */ /* 0x000fea0003800000 */
[----:B------:R0:W5:Y:S02]  /*42e0*/  LDG.E.U8 R21, desc[UR18][R12.64+0x31] ;  /* 0x000031120c157981 */ /* 0x000164000c1e1100 */
.L_x_91:
[----:B------:R-:W-:Y:S05]  /*42f0*/  BSYNC B1 ;  /* 0x0000000000017941 */ /* 0x000fea0003800000 */
.L_x_90:
[----:B-----5:R-:W-:Y:S01]  /*4300*/  LOP3.LUT R21, R21, 0xff, RZ, 0xc0, !PT ;  /* 0x000000ff15157812 */ /* 0x020fe200078ec0ff */
[----:B------:R-:W-:Y:S01]  /*4310*/  BSSY B1, `(.L_x_92) ;  /* 0x000000b000017945 */ /* 0x000fe20003800000 */
[----:B------:R-:W-:Y:S02]  /*4320*/  ISETP.LT.OR P2, PT, R25, 0x9, !P2 ;  /* 0x000000091900780c */ /* 0x000fe40005741670 */
[----:B------:R-:W-:-:S05]  /*4330*/  F2FP.F16.E5M2.UNPACK_B R21, R21 ;  /* 0x00000015ff15723e */ /* 0x000fca00020004ff */
        /* <DEDUP_REMOVED lines=8> */
.L_x_93:
[----:B------:R-:W-:Y:S05]  /*43c0*/  BSYNC B1 ;  /* 0x0000000000017941 */ /* 0x000fea0003800000 */
.L_x_92:
        /* <DEDUP_REMOVED lines=8> */
[----:B0-----:R-:W-:-:S05]  /*4450*/  F2FP.SATFINITE.E5M2.F32.PACK_AB_MERGE_C R21, RZ, R20, RZ ;  /* 0x00000014ff15723e */ /* 0x001fca00048060ff */
[----:B------:R0:W-:Y:S01]  /*4460*/  @!P2 STG.E.U8 desc[UR18][R10.64+0x30], R21 ;  /* 0x000030150a00a986 */ /* 0x0001e2000c101112 */
[----:B------:R-:W-:Y:S05]  /*4470*/  @P1 BRA `(.L_x_95) ;  /* 0x0000000000041947 */ /* 0x000fea0003800000 */
[----:B------:R0:W5:Y:S02]  /*4480*/  LDG.E.U8 R19, desc[UR18][R22.64+0x31] ;  /* 0x0000311216137981 */ /* 0x000164000c1e1100 */
.L_x_95:
[----:B------:R-:W-:Y:S05]  /*4490*/  BSYNC B1 ;  /* 0x0000000000017941 */ /* 0x000fea0003800000 */
.L_x_94:
        /* <DEDUP_REMOVED lines=13> */
.L_x_97:
[----:B------:R-:W-:Y:S05]  /*4570*/  BSYNC B1 ;  /* 0x0000000000017941 */ /* 0x000fea0003800000 */
.L_x_96:
        /* <DEDUP_REMOVED lines=13> */
.L_x_99:
[----:B------:R-:W-:Y:S05]  /*4650*/  BSYNC B1 ;  /* 0x0000000000017941 */ /* 0x000fea0003800000 */
.L_x_98:
[----:B-----5:R-:W-:Y:S01]  /*4660*/  LOP3.LUT R17, R17, 0xff, RZ, 0xc0, !PT ;  /* 0x000000ff11117812 */ /* 0x020fe200078ec0ff */
[----:B------:R-:W-:Y:S01]  /*4670*/  BSSY B1, `(.L_x_100) ;  /* 0x000000b000017945 */ /* 0x000fe20003800000 */
[----:B------:R-:W-:Y:S02]  /*4680*/  ISETP.LT.OR P2, PT, R25, 0x9, !P2 ;  /* 0x000000091900780c */ /* 0x000fe40005741670 */
[----:B------:R-:W-:-:S05]  /*4690*/  F2FP.F16.E5M2.UNPACK_B R17, R17 ;  /* 0x00000011ff11723e */ /* 0x000fca00020004ff */
[----:B0-2---:R-:W-:-:S05]  /*46a0*/  HADD2.F32 R12, -RZ, R17.H0_H0 ;  /* 0x20000011ff0c7230 */ /* 0x005fca0000004100 */
[----:B------:R-:W-:Y:S01]  /*46b0*/  FMUL R13, R12, R7 ;  /* 0x000000070c0d7220 */ /* 0x000fe20000400000 */
[----:B------:R-:W-:-:S03]  /*46c0*/  PRMT R12, RZ, 0x7610, R12 ;  /* 0x00007610ff0c7816 */ /* 0x000fc6000000000c */
[----:B------:R-:W-:-:S05]  /*46d0*/  FFMA R13, R16, R3, R13 ;  /* 0x00000003100d7223 */ /* 0x000fca000000000d */
[----:B------:R-:W-:-:S05]  /*46e0*/  F2FP.SATFINITE.E5M2.F32.PACK_AB_MERGE_C R13, RZ, R13, RZ ;  /* 0x0000000dff0d723e */ /* 0x000fca00048060ff */
[----:B------:R0:W-:Y:S01]  /*46f0*/  @!P5 STG.E.U8 desc[UR18][R8.64+0x39], R13 ;  /* 0x0000390d0800d986 */ /* 0x0001e2000c101112 */
[----:B------:R-:W-:Y:S05]  /*4700*/  @P2 BRA `(.L_x_101) ;  /* 0x0000000000042947 */ /* 0x000fea0003800000 */
[----:B------:R2:W5:Y:S02]  /*4710*/  LDG.E.U8 R12, desc[UR18][R22.64+0x38] ;  /* 0x00003812160c7981 */ /* 0x000564000c1e1100 */
.L_x_101:
[----:B------:R-:W-:Y:S05]  /*4720*/  BSYNC B1 ;  /* 0x0000000000017941 */ /* 0x000fea0003800000 */
.L_x_100:
[----:B-----5:R-:W-:Y:S01]  /*4730*/  LOP3.LUT R12, R12, 0xff, RZ, 0xc0, !PT ;  /* 0x000000ff0c0c7812 */ /* 0x020fe200078ec0ff */
[----:B------:R-:W-:Y:S01]  /*4740*/  BSSY B1, `(.L_x_102) ;  /* 0x000000b000017945 */ /* 0x000fe20003800000 */
[----:B------:R-:W-:Y:S02]  /*4750*/  ISETP.LT.OR P1, PT, R25, 0x9, !P1 ;  /* 0x000000091900780c */ /* 0x000fe40004f21670 */
[----:B------:R-:W-:Y:S02]  /*4760*/  F2FP.F16.E5M2.UNPACK_B R12, R12 ;  /* 0x0000000cff0c723e */ /* 0x000fe400020004ff */
[----:B01----:R-:W-:-:S03]  /*4770*/  PRMT R8, RZ, 0x7610, R8 ;  /* 0x00007610ff087816 */ /* 0x003fc60000000008 */
[----:B------:R-:W-:-:S05]  /*4780*/  HADD2.F32 R12, -RZ, R12.H0_H0 ;  /* 0x2000000cff0c7230 */ /* 0x000fca0000004100 */
[----:B------:R-:W-:-:S04]  /*4790*/  FMUL R12, R12, R7 ;  /* 0x000000070c0c7220 */ /* 0x000fc80000400000 */
[----:B------:R-:W-:-:S05]  /*47a0*/  FFMA R12, R15, R3, R12 ;  /* 0x000000030f0c7223 */ /* 0x000fca000000000c */
[----:B------:R-:W-:-:S05]  /*47b0*/  F2FP.SATFINITE.E5M2.F32.PACK_AB_MERGE_C R9, RZ, R12, RZ ;  /* 0x0000000cff09723e */ /* 0x000fca00048060ff */
[----:B------:R0:W-:Y:S01]  /*47c0*/  @!P2 STG.E.U8 desc[UR18][R10.64+0x38], R9 ;  /* 0x000038090a00a986 */ /* 0x0001e2000c101112 */
[----:B------:R-:W-:Y:S05]  /*47d0*/  @P1 BRA `(.L_x_103) ;  /* 0x0000000000041947 */ /* 0x000fea0003800000 */
[----:B------:R1:W5:Y:S02]  /*47e0*/  LDG.E.U8 R8, desc[UR18][R22.64+0x39] ;  /* 0x0000391216087981 */ /* 0x000364000c1e1100 */
.L_x_103:
[----:B------:R-:W-:Y:S05]  /*47f0*/  BSYNC B1 ;  /* 0x0000000000017941 */ /* 0x000fea0003800000 */
.L_x_102:
[----:B------:R-:W-:Y:S05]  /*4800*/  @P1 BRA `(.L_x_104) ;  /* 0x0000000800601947 */ /* 0x000fea0003800000 */
[----:B-----5:R-:W-:-:S04]  /*4810*/  LOP3.LUT R8, R8, 0xff, RZ, 0xc0, !PT ;  /* 0x000000ff08087812 */ /* 0x020fc800078ec0ff */
[----:B------:R-:W-:-:S05]  /*4820*/  F2FP.F16.E5M2.UNPACK_B R8, R8 ;  /* 0x00000008ff08723e */ /* 0x000fca00020004ff */
[----:B------:R-:W-:-:S05]  /*4830*/  HADD2.F32 R8, -RZ, R8.H0_H0 ;  /* 0x20000008ff087230 */ /* 0x000fca0000004100 */
[----:B0-----:R-:W-:-:S04]  /*4840*/  FMUL R9, R8, R7 ;  /* 0x0000000708097220 */ /* 0x001fc80000400000 */
[----:B------:R-:W-:-:S05]  /*4850*/  FFMA R9, R14, R3, R9 ;  /* 0x000000030e097223 */ /* 0x000fca0000000009 */
[----:B------:R-:W-:-:S05]  /*4860*/  F2FP.SATFINITE.E5M2.F32.PACK_AB_MERGE_C R9, RZ, R9, RZ ;  /* 0x00000009ff09723e */ /* 0x000fca00048060ff */
[----:B------:R0:W-:Y:S01]  /*4870*/  STG.E.U8 desc[UR18][R10.64+0x39], R9 ;  /* 0x000039090a007986 */ /* 0x0001e2000c101112 */
[----:B------:R-:W-:Y:S05]  /*4880*/  BRA `(.L_x_104) ;  /* 0x0000000800407947 */ /* 0x000fea0003800000 */
.L_x_39:
[----:B------:R-:W-:Y:S01]  /*4890*/  ISETP.GE.AND P1, PT, R26, 0x2, PT ;  /* 0x000000021a00780c */ /* 0x000fe20003f26270 */
[-C--:B--2---:R-:W-:Y:S01]  /*48a0*/  FMUL R80, R80, R3.reuse ;  /* 0x0000000350507220 */ /* 0x084fe20000400000 */
[----:B------:R-:W-:Y:S01]  /*48b0*/  ISETP.GE.AND P3, PT, R26, 0x1, PT ;  /* 0x000000011a00780c */ /* 0x000fe20003f66270 */
[-C--:B------:R-:W-:Y:S01]  /*48c0*/  FMUL R79, R79, R3.reuse ;  /* 0x000000034f4f7220 */ /* 0x080fe20000400000 */
[----:B------:R-:W-:Y:S01]  /*48d0*/  ISETP.LT.OR P5, PT, R25, 0x1, !P1 ;  /* 0x000000011900780c */ /* 0x000fe20004fa1670 */
[-C--:B------:R-:W-:Y:S01]  /*48e0*/  FMUL R77, R77, R3.reuse ;  /* 0x000000034d4d7220 */ /* 0x080fe20000400000 */
[C---:B------:R-:W-:Y:S01]  /*48f0*/  ISETP.LT.OR P2, PT, R25.reuse, 0x1, !P3 ;  /* 0x000000011900780c */ /* 0x040fe20005f41670 */
[-C--:B------:R-:W-:Y:S01]  /*4900*/  FMUL R78, R78, R3.reuse ;  /* 0x000000034e4e7220 */ /* 0x080fe20000400000 */
[----:B------:R-:W-:Y:S01]  /*4910*/  ISETP.LT.OR P3, PT, R25, 0x9, !P3 ;  /* 0x000000091900780c */ /* 0x000fe20005f61670 */
[-C--:B------:R-:W-:Y:S01]  /*4920*/  FMUL R75, R75, R3.reuse ;  /* 0x000000034b4b7220 */ /* 0x080fe20000400000 */
[----:B------:R-:W-:Y:S01]  /*4930*/  F2FP.SATFINITE.E5M2.F32.PACK_AB_MERGE_C R13, RZ, R80, RZ ;  /* 0x00000050ff0d723e */ /* 0x000fe200048060ff */
[----:B------:R-:W-:Y:S01]  /*4940*/  FMUL R76, R76, R3 ;  /* 0x000000034c4c7220 */ /* 0x000fe20000400000 */
[----:B------:R-:W-:Y:S01]  /*4950*/  F2FP.SATFINITE.E5M2.F32.PACK_AB_MERGE_C R79, RZ, R79, RZ ;  /* 0x0000004fff4f723e */ /* 0x000fe200048060ff */
[----:B------:R-:W-:Y:S01]  /*4960*/  FMUL R73, R73, R3 ;  /* 0x0000000349497220 */ /* 0x000fe20000400000 */
[----:B------:R-:W-:Y:S01]  /*4970*/  F2FP.SATFINITE.E5M2.F32.PACK_AB_MERGE_C R77, RZ, R77, RZ ;  /* 0x0000004dff4d723e */ /* 0x000fe200048060ff */
[-C--:B------:R-:W-:Y:S01]  /*4980*/  FMUL R74, R74, R3.reuse ;  /* 0x000000034a4a7220 */ /* 0x080fe20000400000 */
[C---:B------:R-:W-:Y:S01]  /*4990*/  ISETP.LT.OR P1, PT, R25.reuse, 0x9, !P1 ;  /* 0x000000091900780c */ /* 0x040fe20004f21670 */
[----:B------:R0:W-:Y:S01]  /*49a0*/  @!P5 STG.E.U8 desc[UR18][R8.64+0x1], R13 ;  /* 0x0000010d0800d986 */ /* 0x0001e2000c101112 */
[----:B------:R-:W-:Y:S01]  /*49b0*/  ISETP.GE.AND P5, PT, R26, 0x9, PT ;  /* 0x000000091a00780c */ /* 0x000fe20003fa6270 */
[----:B------:R-:W-:Y:S01]  /*49c0*/  FMUL R72, R72, R3 ;  /* 0x0000000348487220 */ /* 0x000fe20000400000 */
[----:B------:R-:W-:Y:S01]  /*49d0*/  F2FP.SATFINITE.E5M2.F32.PACK_AB_MERGE_C R75, RZ, R75, RZ ;  /* 0x0000004bff4b723e */ /* 0x000fe200048060ff */
[----:B------:R-:W-:Y:S01]  /*49e0*/  @!P2 STG.E.U8 desc[UR18][R8.64], R79 ;  /* 0x0000004f0800a986 */ /* 0x000fe2000c101112 */
[----:B------:R-:W-:Y:S01]  /*49f0*/  ISETP.GE.AND P2, PT, R26, 0xa, PT ;  /* 0x0000000a1a00780c */ /* 0x000fe20003f46270 */
[-C--:B------:R-:W-:Y:S01]  /*4a00*/  FMUL R70, R70, R3.reuse ;  /* 0x0000000346467220 */ /* 0x080fe20000400000 */
[----:B------:R-:W-:Y:S01]  /*4a10*/  F2FP.SATFINITE.E5M2.F32.PACK_AB_MERGE_C R23, RZ, R76, RZ ;  /* 0x0000004cff17723e */ /* 0x000fe200048060ff */
[----:B------:R-:W-:Y:S01]  /*4a20*/  @!P3 STG.E.U8 desc[UR18][R10.64], R77 ;  /* 0x0000004d0a00b986 */ /* 0x000fe2000c101112 */
[----:B------:R-:W-:Y:S01]  /*4a30*/  ISETP.LT.OR P3, PT, R25, 0x1, !P5 ;  /* 0x000000011900780c */ /* 0x000fe20006f61670 */
[-C--:B------:R-:W-:Y:S01]  /*4a40*/  FMUL R69, R69, R3.reuse ;  /* 0x0000000345457220 */ /* 0x080fe20000400000 */
[C---:B------:R-:W-:Y:S01]  /*4a50*/  ISETP.LT.OR P6, PT, R25.reuse, 0x1, !P2 ;  /* 0x000000011900780c */ /* 0x040fe200057c1670 */
[-C--:B------:R-:W-:Y:S01]  /*4a60*/  FMUL R68, R68, R3.reuse ;  /* 0x0000000344447220 */ /* 0x080fe20000400000 */
[----:B------:R-:W-:Y:S01]  /*4a70*/  ISETP.LT.OR P5, PT, R25, 0x9, !P5 ;  /* 0x000000091900780c */ /* 0x000fe20006fa1670 */
[-C--:B------:R-:W-:Y:S01]  /*4a80*/  FMUL R67, R67, R3.reuse ;  /* 0x0000000343437220 */ /* 0x080fe20000400000 */
[----:B0-----:R-:W-:Y:S01]  /*4a90*/  F2FP.SATFINITE.E5M2.F32.PACK_AB_MERGE_C R13, RZ, R78, RZ ;  /* 0x0000004eff0d723e */ /* 0x001fe200048060ff */
[----:B------:R-:W-:Y:S01]  /*4aa0*/  FMUL R66, R66, R3 ;  /* 0x0000000342427220 */ /* 0x000fe20000400000 */
[----:B------:R-:W-:Y:S01]  /*4ab0*/  F2FP.SATFINITE.E5M2.F32.PACK_AB_MERGE_C R73, RZ, R73, RZ ;  /* 0x00000049ff49723e */ /* 0x000fe200048060ff */
[-C--:B------:R-:W-:Y:S01]  /*4ac0*/  FMUL R65, R65, R3.reuse ;  /* 0x0000000341417220 */ /* 0x080fe20000400000 */
[C---:B------:R-:W-:Y:S01]  /*4ad0*/  ISETP.LT.OR P2, PT, R25.reuse, 0x9, !P2 ;  /* 0x000000091900780c */ /* 0x040fe20005741670 */
[----:B------:R0:W-:Y:S01]  /*4ae0*/  @!P1 STG.E.U8 desc[UR18][R10.64+0x1], R13 ;  /* 0x0000010d0a009986 */ /* 0x0001e2000c101112 */
[----:B------:R-:W-:Y:S01]  /*4af0*/  ISETP.GE.AND P1, PT, R26, 0x12, PT ;  /* 0x000000121a00780c */ /* 0x000fe20003f26270 */
[-C--:B------:R-:W-:Y:S01]  /*4b00*/  FMUL R64, R64, R3.reuse ;  /* 0x0000000340407220 */ /* 0x080fe20000400000 */
[----:B------:R-:W-:Y:S01]  /*4b10*/  F2FP.SATFINITE.E5M2.F32.PACK_AB_MERGE_C R27, RZ, R70, RZ ;  /* 0x00000046ff1b723e */ /* 0x000fe200048060ff */
[----:B------:R-:W-:Y:S01]  /*4b20*/  @!P3 STG.E.U8 desc[UR18][R8.64+0x8], R75 ;  /* 0x0000084b0800b986 */ /* 0x000fe2000c101112 */
[----:B------:R-:W-:Y:S01]  /*4b30*/  ISETP.GE.AND P3, PT, R26, 0x11, PT ;  /* 0x000000111a00780c */ /* 0x000fe20003f66270 */
[----:B------:R-:W-:Y:S01]  /*4b40*/  FMUL R62, R62, R3 ;  /* 0x000000033e3e7220 */ /* 0x000fe20000400000 */
[----:B------:R-:W-:Y:S01]  /*4b50*/  F2FP.SATFINITE.E5M2.F32.PACK_AB_MERGE_C R69, RZ, R69, RZ ;  /* 0x00000045ff45723e */ /* 0x000fe200048060ff */
[----:B------:R1:W-:Y:S01]  /*4b60*/  @!P6 STG.E.U8 desc[UR18][R8.64+0x9], R23 ;  /* 0x000009170800e986 */ /* 0x0003e2000c101112 */
[----:B------:R-:W-:Y:S01]  /*4b70*/  ISETP.LT.OR P6, PT, R25, 0x1, !P1 ;  /* 0x000000011900780c */ /* 0x000fe20004fc1670 */
[-C--:B------:R-:W-:Y:S01]  /*4b80*/  FMUL R63, R63, R3.reuse ;  /* 0x000000033f3f7220 */ /* 0x080fe20000400000 */
[C---:B------:R-:W-:Y:S01]  /*4b90*/  ISETP.LT.OR P1, PT, R25.reuse, 0x9, !P1 ;  /* 0x000000091900780c */ /* 0x040fe20004f21670 */
[----:B------:R-:W-:Y:S01]  /*4ba0*/  @!P5 STG.E.U8 desc[UR18][R10.64+0x8], R73 ;  /* 0x000008490a00d986 */ /* 0x000fe2000c101112 */
[----:B------:R-:W-:Y:S01]  /*4bb0*/  ISETP.LT.OR P5, PT, R25, 0x1, !P3 ;  /* 0x000000011900780c */ /* 0x000fe20005fa1670 */
[-C--:B------:R-:W-:Y:S01]  /*4bc0*/  FMUL R61, R61, R3.reuse ;  /* 0x000000033d3d7220 */ /* 0x080fe20000400000 */
[----:B------:R-:W-:Y:S01]  /*4bd0*/  ISETP.LT.OR P3, PT, R25, 0x9, !P3 ;  /* 0x000000091900780c */ /* 0x000fe20005f61670 */
[-C--:B------:R-:W-:Y:S01]  /*4be0*/  FMUL R60, R60, R3.reuse ;  /* 0x000000033c3c7220 */ /* 0x080fe20000400000 */
[----:B0-----:R-:W-:Y:S01]  /*4bf0*/  F2FP.SATFINITE.E5M2.F32.PACK_AB_MERGE_C R13, RZ, R74, RZ ;  /* 0x0000004aff0d723e */ /* 0x001fe200048060ff */
[----:B------:R-:W-:Y:S01]  /*4c00*/  FMUL R58, R58, R3 ;  /* 0x000000033a3a7220 */ /* 0x000fe20000400000 */
[----:B------:R-:W-:Y:S01]  /*4c10*/  F2FP.SATFINITE.E5M2.F32.PACK_AB_MERGE_C R67, RZ, R67, RZ ;  /* 0x00000043ff43723e */ /* 0x000fe200048060ff */
[-C--:B------:R-:W-:Y:S01]  /*4c20*/  FMUL R59, R59, R3.reuse ;  /* 0x000000033b3b7220 */ /* 0x080fe20000400000 */
[----:B-1----:R-:W-:Y:S01]  /*4c30*/  F2FP.SATFINITE.E5M2.F32.PACK_AB_MERGE_C R23, RZ, R72, RZ ;  /* 0x00000048ff17723e */ /* 0x002fe200048060ff */
[----:B------:R0:W-:Y:S01]  /*4c40*/  @!P2 STG.E.U8 desc[UR18][R10.64+0x9], R13 ;  /* 0x0000090d0a00a986 */ /* 0x0001e2000c101112 */
[C---:B------:R-:W-:Y:S01]  /*4c50*/  ISETP.GE.AND P2, PT, R26.reuse, 0x1a, PT ;  /* 0x0000001a1a00780c */ /* 0x040fe20003f46270 */
[----:B------:R-:W-:Y:S01]  /*4c60*/  FMUL R57, R57, R3 ;  /* 0x0000000339397220 */ /* 0x000fe20000400000 */
[----:B------:R-:W-:Y:S01]  /*4c70*/  F2FP.SATFINITE.E5M2.F32.PACK_AB_MERGE_C R65, RZ, R65, RZ ;  /* 0x00000041ff41723e */ /* 0x000fe200048060ff */
[----:B------:R1:W-:Y:S01]  /*4c80*/  @!P5 STG.E.U8 desc[UR18][R8.64+0x10], R23 ;  /* 0x000010170800d986 */ /* 0x0003e2000c101112 */
[----:B------:R-:W-:Y:S01]  /*4c90*/  ISETP.GE.AND P5, PT, R26, 0x19, PT ;  /* 0x000000191a00780c */ /* 0x000fe20003fa6270 */
[----:B------:R-:W-:Y:S01]  /*4ca0*/  FMUL R56, R56, R3 ;  /* 0x0000000338387220 */ /* 0x000fe20000400000 */
[----:B------:R-:W-:Y:S01]  /*4cb0*/  F2FP.SATFINITE.E5M2.F32.PACK_AB_MERGE_C R63, RZ, R63, RZ ;  /* 0x0000003fff3f723e */ /* 0x000fe200048060ff */
[----:B------:R-:W-:Y:S01]  /*4cc0*/  @!P6 STG.E.U8 desc[UR18][R8.64+0x11], R27 ;  /* 0x0000111b0800e986 */ /* 0x000fe2000c101112 */
[----:B------:R-:W-:Y:S01]  /*4cd0*/  ISETP.LT.OR P6, PT, R25, 0x1, !P2 ;  /* 0x000000011900780c */ /* 0x000fe200057c1670 */
[-C--:B------:R-:W-:Y:S01]  /*4ce0*/  FMUL R21, R21, R3.reuse ;  /* 0x0000000315157220 */ /* 0x080fe20000400000 */
[C---:B------:R-:W-:Y:S01]  /*4cf0*/  ISETP.LT.OR P2, PT, R25.reuse, 0x9, !P2 ;  /* 0x000000091900780c */ /* 0x040fe20005741670 */
[----:B------:R-:W-:Y:S01]  /*4d00*/  @!P3 STG.E.U8 desc[UR18][R10.64+0x10], R69 ;  /* 0x000010450a00b986 */ /* 0x000fe2000c101112 */
[C---:B------:R-:W-:Y:S01]  /*4d10*/  ISETP.LT.OR P3, PT, R25.reuse, 0x1, !P5 ;  /* 0x000000011900780c */ /* 0x040fe20006f61670 */
[-C--:B------:R-:W-:Y:S01]  /*4d20*/  FMUL R20, R20, R3.reuse ;  /* 0x0000000314147220 */ /* 0x080fe20000400000 */
[----:B------:R-:W-:Y:S01]  /*4d30*/  ISETP.LT.OR P5, PT, R25, 0x9, !P5 ;  /* 0x000000091900780c */ /* 0x000fe20006fa1670 */
[-C--:B------:R-:W-:Y:S01]  /*4d40*/  FMUL R19, R19, R3.reuse ;  /* 0x0000000313137220 */ /* 0x080fe20000400000 */
[----:B0-----:R-:W-:Y:S01]  /*4d50*/  F2FP.SATFINITE.E5M2.F32.PACK_AB_MERGE_C R13, RZ, R68, RZ ;  /* 0x00000044ff0d723e */ /* 0x001fe200048060ff */
[-C--:B------:R-:W-:Y:S01]  /*4d60*/  FMUL R18, R18, R3.reuse ;  /* 0x0000000312127220 */ /* 0x080fe20000400000 */
[----:B-1----:R-:W-:Y:S01]  /*4d70*/  F2FP.SATFINITE.E5M2.F32.PACK_AB_MERGE_C R23, RZ, R66, RZ ;  /* 0x00000042ff17723e */ /* 0x002fe200048060ff */
[----:B------:R-:W-:Y:S01]  /*4d80*/  FMUL R17, R17, R3 ;  /* 0x0000000311117220 */ /* 0x000fe20000400000 */
[----:B------:R-:W-:Y:S01]  /*4d90*/  F2FP.SATFINITE.E5M2.F32.PACK_AB_MERGE_C R61, RZ, R61, RZ ;  /* 0x0000003dff3d723e */ /* 0x000fe200048060ff */
[----:B------:R0:W-:Y:S01]  /*4da0*/  @!P1 STG.E.U8 desc[UR18][R10.64+0x11], R13 ;  /* 0x0000110d0a009986 */ /* 0x0001e2000c101112 */
[----:B------:R-:W-:Y:S01]  /*4db0*/  ISETP.GE.AND P1, PT, R26, 0x22, PT ;  /* 0x000000221a00780c */ /* 0x000fe20003f26270 */
[----:B------:R-:W-:Y:S01]  /*4dc0*/  FMUL R16, R16, R3 ;  /* 0x0000000310107220 */ /* 0x000fe20000400000 */
[----:B------:R-:W-:Y:S01]  /*4dd0*/  F2FP.SATFINITE.E5M2.F32.PACK_AB_MERGE_C R59, RZ, R59, RZ ;  /* 0x0000003bff3b723e */ /* 0x000fe200048060ff */
[----:B------:R-:W-:Y:S01]  /*4de0*/  @!P3 STG.E.U8 desc[UR18][R8.64+0x18], R67 ;  /* 0x000018430800b986 */ /* 0x000fe2000c101112 */
[----:B------:R-:W-:Y:S01]  /*4df0*/  ISETP.GE.AND P3, PT, R26, 0x21, PT ;  /* 0x000000211a00780c */ /* 0x000fe20003f66270 */
[----:B------:R-:W-:Y:S01]  /*4e00*/  FMUL R15, R15, R3 ;  /* 0x000000030f0f7220 */ /* 0x000fe20000400000 */
[----:B------:R-:W-:Y:S01]  /*4e10*/  F2FP.SATFINITE.E5M2.F32.PACK_AB_MERGE_C R57, RZ, R57, RZ ;  /* 0x00000039ff39723e */ /* 0x000fe200048060ff */
[----:B------:R1:W-:Y:S01]  /*4e20*/  @!P6 STG.E.U8 desc[UR18][R8.64+0x19], R23 ;  /* 0x000019170800e986 */ /* 0x0003e2000c101112 */
[C---:B------:R-:W-:Y:S01]  /*4e30*/  ISETP.LT.OR P6, PT, R25.reuse, 0x1, !P3 ;  /* 0x000000011900780c */ /* 0x040fe20005fc1670 */
[----:B------:R-:W-:Y:S01]  /*4e40*/  FMUL R14, R14, R3 ;  /* 0x000000030e0e7220 */ /* 0x000fe20000400000 */
[C---:B------:R-:W-:Y:S01]  /*4e50*/  ISETP.LT.OR P3, PT, R25.reuse, 0x9, !P3 ;  /* 0x000000091900780c */ /* 0x040fe20005f61670 */
[----:B------:R-:W-:Y:S01]  /*4e60*/  @!P5 STG.E.U8 desc[UR18][R10.64+0x18], R65 ;  /* 0x000018410a00d986 */ /* 0x000fe2000c101112 */
[----:B------:R-:W-:-:S02]  /*4e70*/  ISETP.LT.OR P5, PT, R25, 0x1, !P1 ;  /* 0x000000011900780c */ /* 0x000fc40004fa1670 */
[----:B0-----:R-:W-:Y:S02]  /*4e80*/  F2FP.SATFINITE.E5M2.F32.PACK_AB_MERGE_C R13, RZ, R64, RZ ;  /* 0x00000040ff0d723e */ /* 0x001fe400048060ff */
[----:B------:R-:W-:Y:S02]  /*4e90*/  ISETP.LT.OR P1, PT, R25, 0x9, !P1 ;  /* 0x000000091900780c */ /* 0x000fe40004f21670 */
[----:B------:R-:W-:Y:S01]  /*4ea0*/  F2FP.SATFINITE.E5M2.F32.PACK_AB_MERGE_C R21, RZ, R21, RZ ;  /* 0x00000015ff15723e */ /* 0x000fe200048060ff */
[----:B------:R0:W-:Y:S01]  /*4eb0*/  @!P2 STG.E.U8 desc[UR18][R10.64+0x19], R13 ;  /* 0x0000190d0a00a986 */ /* 0x0001e2000c101112 */
[----:B-1----:R-:W-:Y:S02]  /*4ec0*/  F2FP.SATFINITE.E5M2.F32.PACK_AB_MERGE_C R23, RZ, R62, RZ ;  /* 0x0000003eff17723e */ /* 0x002fe400048060ff */
[----:B------:R-:W-:Y:S01]  /*4ed0*/  ISETP.GE.AND P2, PT, R26, 0x2a, PT ;  /* 0x0000002a1a00780c */ /* 0x000fe20003f46270 */
[----:B------:R-:W-:Y:S01]  /*4ee0*/  @!P6 STG.E.U8 desc[UR18][R8.64+0x20], R63 ;  /* 0x0000203f0800e986 */ /* 0x000fe2000c101112 */
[----:B------:R-:W-:-:S02]  /*4ef0*/  F2FP.SATFINITE.E5M2.F32.PACK_AB_MERGE_C R19, RZ, R19, RZ ;  /* 0x00000013ff13723e */ /* 0x000fc400048060ff */
[----:B------:R-:W-:Y:S01]  /*4f00*/  F2FP.SATFINITE.E5M2.F32.PACK_AB_MERGE_C R17, RZ, R17, RZ ;  /* 0x00000011ff11723e */ /* 0x000fe200048060ff */
[----:B------:R1:W-:Y:S01]  /*4f10*/  @!P5 STG.E.U8 desc[UR18][R8.64+0x21], R23 ;  /* 0x000021170800d986 */ /* 0x0003e2000c101112 */
[----:B------:R-:W-:Y:S02]  /*4f20*/  ISETP.GE.AND P5, PT, R26, 0x29, PT ;  /* 0x000000291a00780c */ /* 0x000fe40003fa6270 */
[----:B------:R-:W-:Y:S01]  /*4f30*/  F2FP.SATFINITE.E5M2.F32.PACK_AB_MERGE_C R15, RZ, R15, RZ ;  /* 0x0000000fff0f723e */ /* 0x000fe200048060ff */
[----:B------:R-:W-:Y:S01]  /*4f40*/  @!P3 STG.E.U8 desc[UR18][R10.64+0x20], R61 ;  /* 0x0000203d0a00b986 */ /* 0x000fe2000c101112 */
[C---:B------:R-:W-:Y:S02]  /*4f50*/  ISETP.LT.OR P3, PT, R25.reuse, 0x1, !P2 ;  /* 0x000000011900780c */ /* 0x040fe40005761670 */
[C---:B------:R-:W-:Y:S02]  /*4f60*/  ISETP.LT.OR P6, PT, R25.reuse, 0x1, !P5 ;  /* 0x000000011900780c */ /* 0x040fe40006fc1670 */
[----:B------:R-:W-:-:S02]  /*4f70*/  ISETP.LT.OR P5, PT, R25, 0x9, !P5 ;  /* 0x000000091900780c */ /* 0x000fc40006fa1670 */
[----:B0-----:R-:W-:Y:S02]  /*4f80*/  F2FP.SATFINITE.E5M2.F32.PACK_AB_MERGE_C R13, RZ, R60, RZ ;  /* 0x0000003cff0d723e */ /* 0x001fe400048060ff */
[----:B-1----:R-:W-:Y:S02]  /*4f90*/  F2FP.SATFINITE.E5M2.F32.PACK_AB_MERGE_C R23, RZ, R58, RZ ;  /* 0x0000003aff17723e */ /* 0x002fe400048060ff */
[----:B------:R-:W-:Y:S01]  /*4fa0*/  ISETP.LT.OR P2, PT, R25, 0x9, !P2 ;  /* 0x000000091900780c */ /* 0x000fe20005741670 */
[----:B------:R0:W-:Y:S01]  /*4fb0*/  @!P1 STG.E.U8 desc[UR18][R10.64+0x21], R13 ;  /* 0x0000210d0a009986 */ /* 0x0001e2000c101112 */
[----:B------:R-:W-:-:S03]  /*4fc0*/  ISETP.GE.AND P1, PT, R26, 0x31, PT ;  /* 0x000000311a00780c */ /* 0x000fc60003f26270 */
[----:B------:R1:W-:Y:S01]  /*4fd0*/  @!P3 STG.E.U8 desc[UR18][R8.64+0x29], R23 ;  /* 0x000029170800b986 */ /* 0x0003e2000c101112 */
[----:B------:R-:W-:-:S03]  /*4fe0*/  ISETP.GE.AND P3, PT, R26, 0x32, PT ;  /* 0x000000321a00780c */ /* 0x000fc60003f66270 */
[----:B------:R-:W-:Y:S01]  /*4ff0*/  @!P6 STG.E.U8 desc[UR18][R8.64+0x28], R59 ;  /* 0x0000283b0800e986 */ /* 0x000fe2000c101112 */
[C---:B------:R-:W-:Y:S02]  /*5000*/  ISETP.LT.OR P6, PT, R25.reuse, 0x1, !P1 ;  /* 0x000000011900780c */ /* 0x040fe40004fc1670 */
[C---:B------:R-:W-:Y:S01]  /*5010*/  ISETP.LT.OR P1, PT, R25.reuse, 0x9, !P1 ;  /* 0x000000091900780c */ /* 0x040fe20004f21670 */
[----:B------:R-:W-:Y:S01]  /*5020*/  @!P5 STG.E.U8 desc[UR18][R10.64+0x28], R57 ;  /* 0x000028390a00d986 */ /* 0x000fe2000c101112 */
[C---:B------:R-:W-:Y:S02]  /*5030*/  ISETP.LT.OR P5, PT, R25.reuse, 0x1, !P3 ;  /* 0x000000011900780c */ /* 0x040fe40005fa1670 */
        /* <DEDUP_REMOVED lines=10> */
[----:B------:R2:W-:Y:S01]  /*50e0*/  @!P1 STG.E.U8 desc[UR18][R10.64+0x30], R19 ;  /* 0x000030130a009986 */ /* 0x0005e2000c101112 */
[C---:B------:R-:W-:Y:S02]  /*50f0*/  ISETP.LT.OR P1, PT, R25.reuse, 0x1, !P2 ;  /* 0x000000011900780c */ /* 0x040fe40005721670 */
[----:B------:R-:W-:Y:S02]  /*5100*/  ISETP.LT.OR P2, PT, R25, 0x9, !P2 ;  /* 0x000000091900780c */ /* 0x000fe40005741670 */
[----:B0-----:R-:W-:Y:S02]  /*5110*/  F2FP.SATFINITE.E5M2.F32.PACK_AB_MERGE_C R13, RZ, R18, RZ ;  /* 0x00000012ff0d723e */ /* 0x001fe400048060ff */
[----:B-1----:R-:W-:-:S03]  /*5120*/  F2FP.SATFINITE.E5M2.F32.PACK_AB_MERGE_C R21, RZ, R14, RZ ;  /* 0x0000000eff15723e */ /* 0x002fc600048060ff */
[----:B------:R0:W-:Y:S01]  /*5130*/  @!P3 STG.E.U8 desc[UR18][R10.64+0x31], R13 ;  /* 0x0000310d0a00b986 */ /* 0x0001e2000c101112 */
[----:B--2---:R-:W-:-:S03]  /*5140*/  F2FP.SATFINITE.E5M2.F32.PACK_AB_MERGE_C R19, RZ, R16, RZ ;  /* 0x00000010ff13723e */ /* 0x004fc600048060ff */
[----:B------:R0:W-:Y:S04]  /*5150*/  @!P1 STG.E.U8 desc[UR18][R8.64+0x38], R17 ;  /* 0x0000381108009986 */ /* 0x0001e8000c101112 */
[----:B------:R0:W-:Y:S04]  /*5160*/  @!P5 STG.E.U8 desc[UR18][R8.64+0x39], R19 ;  /* 0x000039130800d986 */ /* 0x0001e8000c101112 */
[----:B------:R0:W-:Y:S04]  /*5170*/  @!P2 STG.E.U8 desc[UR18][R10.64+0x38], R15 ;  /* 0x0000380f0a00a986 */ /* 0x0001e8000c101112 */
[----:B------:R0:W-:Y:S02]  /*5180*/  @!P6 STG.E.U8 desc[UR18][R10.64+0x39], R21 ;  /* 0x000039150a00e986 */ /* 0x0001e4000c101112 */
.L_x_104:
[----:B------:R-:W-:Y:S05]  /*5190*/  BSYNC B0 ;  /* 0x0000000000007941 */ /* 0x000fea0003800000 */
.L_x_38:
[----:B------:R-:W-:Y:S01]  /*51a0*/  ULDC UR6, c[0x0][0xc] ;  /* 0x0000030000067ab9 */ /* 0x000fe20000000800 */
[----:B------:R-:W-:Y:S01]  /*51b0*/  ULDC UR7, c[0x0][0x10] ;  /* 0x0000040000077ab9 */ /* 0x000fe20000000800 */
[----:B0-----:R-:W0:Y:S01]  /*51c0*/  LDC R9, c[0x0][0x14] ;  /* 0x00000500ff097b82 */ /* 0x001e220000000800 */
[----:B------:R-:W-:Y:S01]  /*51d0*/  UIMAD.WIDE.U32 UR6, UR6, UR7, URZ ;  /* 0x00000007060672a5 */ /* 0x000fe2000f8e003f */
[----:B-----5:R-:W-:Y:S01]  /*51e0*/  PRMT R8, RZ, 0x7610, R8 ;  /* 0x00007610ff087816 */ /* 0x020fe20000000008 */
[----:B------:R-:W-:Y:S02]  /*51f0*/  IMAD.MOV.U32 R12, RZ, RZ, -0x1 ;  /* 0xffffffffff0c7424 */ /* 0x000fe400078e00ff */
[----:B------:R-:W-:Y:S02]  /*5200*/  IMAD.MOV.U32 R71, RZ, RZ, -0x1 ;  /* 0xffffffffff477424 */ /* 0x000fe400078e00ff */
[----:B0-----:R-:W-:-:S04]  /*5210*/  IMAD.WIDE.U32 R4, R9, UR6, R4 ;  /* 0x0000000609047c25 */ /* 0x001fc8000f8e0004 */
[----:B------:R-:W-:Y:S01]  /*5220*/  IMAD R9, R9, UR7, RZ ;  /* 0x0000000709097c24 */ /* 0x000fe2000f8e02ff */
[----:B------:R-:W-:Y:S02]  /*5230*/  ULDC.64 UR6, c[0x0][0x650] ;  /* 0x0001940000067ab9 */ /* 0x000fe40000000a00 */
[----:B------:R-:W-:Y:S01]  /*5240*/  ISETP.GE.U32.AND P1, PT, R4, UR6, PT ;  /* 0x0000000604007c0c */ /* 0x000fe2000bf26070 */
[----:B------:R-:W-:-:S05]  /*5250*/  IMAD.IADD R5, R5, 0x1, R9 ;  /* 0x0000000105057824 */ /* 0x000fca00078e0209 */
[----:B------:R-:W-:-:S13]  /*5260*/  ISETP.GE.U32.AND.EX P1, PT, R5, UR7, PT, P1 ;  /* 0x0000000705007c0c */ /* 0x000fda000bf26110 */
[----:B------:R-:W-:Y:S05]  /*5270*/  @P1 BRA `(.L_x_105) ;  /* 0x0000000400601947 */ /* 0x000fea0003800000 */
[----:B------:R-:W0:Y:S01]  /*5280*/  S2R R20, SR_CTAID.X ;  /* 0x0000000000147919 */ /* 0x000e220000002500 */
[----:B------:R-:W5:Y:S01]  /*5290*/  LDC.64 R14, c[0x0][0x628] ;  /* 0x00018a00ff0e7b82 */ /* 0x000f620000000a00 */
[----:B------:R-:W-:Y:S01]  /*52a0*/  ULDC UR6, c[0x0][0x150] ;  /* 0x0000540000067ab9 */ /* 0x000fe20000000800 */
[----:B------:R-:W-:Y:S01]  /*52b0*/  IMAD.MOV.U32 R12, RZ, RZ, R4 ;  /* 0x000000ffff0c7224 */ /* 0x000fe200078e0004 */
[----:B-12-4-:R-:W1:Y:S01]  /*52c0*/  S2R R22, SR_CTAID.Y ;  /* 0x0000000000167919 */ /* 0x016e620000002600 */
[----:B------:R-:W-:-:S04]  /*52d0*/  IMAD.MOV.U32 R13, RZ, RZ, R5 ;  /* 0x000000ffff0d7224 */ /* 0x000fc800078e0005 */
[----:B------:R-:W2:Y:S08]  /*52e0*/  LDC R23, c[0x0][0x144] ;  /* 0x00005100ff177b82 */ /* 0x000eb00000000800 */
[----:B------:R-:W4:Y:S08]  /*52f0*/  LDC R16, c[0x0][0x630] ;  /* 0x00018c00ff107b82 */ /* 0x000f300000000800 */
[----:B------:R-:W1:Y:S01]  /*5300*/  LDC.64 R18, c[0x0][0x620] ;  /* 0x00018800ff127b82 */ /* 0x000e620000000a00 */
[----:B-----5:R-:W-:-:S04]  /*5310*/  ISETP.NE.U32.AND P1, PT, R14, RZ, PT ;  /* 0x000000ff0e00720c */ /* 0x020fc80003f25070 */
[----:B------:R-:W-:Y:S02]  /*5320*/  ISETP.NE.AND.EX P1, PT, R15, RZ, PT, P1 ;  /* 0x000000ff0f00720c */ /* 0x000fe40003f25310 */
[----:B0-----:R-:W-:-:S05]  /*5330*/  I2FP.F32.U32 R8, R20 ;  /* 0x0000001400087245 */ /* 0x001fca0000201000 */
[----:B------:R-:W-:-:S04]  /*5340*/  FMUL R8, R8, UR6 ;  /* 0x0000000608087c20 */ /* 0x000fc80008400000 */
[----:B------:R0:W0:Y:S02]  /*5350*/  F2I.U32.TRUNC.NTZ R21, R8 ;  /* 0x0000000800157305 */ /* 0x000024000020f000 */
[----:B--2-4-:R-:W-:Y:S05]  /*5360*/  @!P1 BRA `(.L_x_106) ;  /* 0x0000000000289947 */ /* 0x014fea0003800000 */
[----:B------:R-:W2:Y:S02]  /*5370*/  LDC R9, c[0x0][0x634] ;  /* 0x00018d00ff097b82 */ /* 0x000ea40000000800 */
[----:B--2---:R-:W-:-:S05]  /*5380*/  IADD3 R13, P1, R4, R9, RZ ;  /* 0x00000009040d7210 */ /* 0x004fca0007f3e0ff */
[----:B------:R-:W-:-:S04]  /*5390*/  IMAD.X R17, RZ, RZ, R5, P1 ;  /* 0x000000ffff117224 */ /* 0x000fc800008e0605 */
[----:B0-----:R-:W-:-:S04]  /*53a0*/  IMAD.WIDE.U32 R8, R17, R14, RZ ;  /* 0x0000000e11087225 */ /* 0x001fc800078e00ff */
[----:B---3--:R-:W-:-:S04]  /*53b0*/  IMAD.WIDE.U32 R10, P1, R13, R15, R8 ;  /* 0x0000000f0d0a7225 */ /* 0x008fc80007820008 */
[----:B------:R-:W-:-:S04]  /*53c0*/  IMAD.WIDE.U32 R8, R13, R14, RZ ;  /* 0x0000000e0d087225 */ /* 0x000fc800078e00ff */
[----:B------:R-:W-:Y:S01]  /*53d0*/  IMAD.X R13, RZ, RZ, RZ, P1 ;  /* 0x000000ffff0d7224 */ /* 0x000fe200008e06ff */
[----:B------:R-:W-:Y:S01]  /*53e0*/  IADD3 RZ, P1, R9, R10, RZ ;  /* 0x0000000a09ff7210 */ /* 0x000fe20007f3e0ff */
[----:B------:R-:W-:-:S04]  /*53f0*/  IMAD.MOV.U32 R12, RZ, RZ, R11 ;  /* 0x000000ffff0c7224 */ /* 0x000fc800078e000b */
[----:B------:R-:W-:-:S08]  /*5400*/  IMAD.WIDE.U32.X R12, R17, R15, R12, P1 ;  /* 0x0000000f110c7225 */ /* 0x000fd000008e040c */
.L_x_106:
[----:B---3--:R-:W2:Y:S01]  /*5410*/  LDC.64 R28, c[0x0][0x640] ;  /* 0x00019000ff1c7b82 */ /* 0x008ea20000000a00 */
[-C--:B------:R-:W-:Y:S01]  /*5420*/  SHF.R.U64 R71, R12, R16.reuse, R13 ;  /* 0x000000100c477219 */ /* 0x080fe2000000120d */
[----:B0-----:R-:W-:Y:S01]  /*5430*/  IMAD.MOV R21, RZ, RZ, -R21 ;  /* 0x000000ffff157224 */ /* 0x001fe200078e0a15 */
[----:B------:R-:W-:Y:S01]  /*5440*/  SHF.R.U32.HI R8, RZ, R16, R13 ;  /* 0x00000010ff087219 */ /* 0x000fe2000001160d */
[----:B------:R-:W-:Y:S01]  /*5450*/  ULDC UR6, c[0x0][0x154] ;  /* 0x0000550000067ab9 */ /* 0x000fe20000000800 */
[----:B------:R-:W-:Y:S01]  /*5460*/  IADD3 R11, P1, RZ, -R71, RZ ;  /* 0x80000047ff0b7210 */ /* 0x000fe20007f3e0ff */
[----:B------:R-:W-:Y:S02]  /*5470*/  IMAD R21, R23, R21, R20 ;  /* 0x0000001517157224 */ /* 0x000fe400078e0214 */
[----:B------:R-:W0:Y:S01]  /*5480*/  LDC R12, c[0x0][0x618] ;  /* 0x00018600ff0c7b82 */ /* 0x000e220000000800 */
[----:B------:R-:W-:Y:S02]  /*5490*/  IMAD.MOV.U32 R13, RZ, RZ, 0x1 ;  /* 0x00000001ff0d7424 */ /* 0x000fe400078e00ff */
[----:B------:R-:W-:-:S04]  /*54a0*/  IMAD.X R9, RZ, RZ, ~R8, P1 ;  /* 0x000000ffff097224 */ /* 0x000fc800008e0e08 */
[-C--:B-1----:R-:W-:Y:S01]  /*54b0*/  IMAD R10, R9, R18.reuse, RZ ;  /* 0x00000012090a7224 */ /* 0x082fe200078e02ff */
[----:B------:R-:W1:Y:S01]  /*54c0*/  LDC R24, c[0x0][0x608] ;  /* 0x00018200ff187b82 */ /* 0x000e620000000800 */
[----:B------:R-:W-:-:S04]  /*54d0*/  IMAD.WIDE.U32 R8, R11, R18, R4 ;  /* 0x000000120b087225 */ /* 0x000fc800078e0004 */
[----:B------:R-:W-:Y:S01]  /*54e0*/  IMAD R11, R11, R19, R10 ;  /* 0x000000130b0b7224 */ /* 0x000fe200078e020a */
[----:B------:R-:W-:Y:S02]  /*54f0*/  I2FP.F32.U32 R10, R22 ;  /* 0x00000016000a7245 */ /* 0x000fe40000201000 */
[----:B------:R-:W3:Y:S01]  /*5500*/  LDC R26, c[0x0][0x658] ;  /* 0x00019600ff1a7b82 */ /* 0x000ee20000000800 */
[----:B------:R-:W-:Y:S01]  /*5510*/  IMAD.IADD R9, R9, 0x1, R11 ;  /* 0x0000000109097824 */ /* 0x000fe200078e020b */
[----:B--2---:R-:W-:Y:S01]  /*5520*/  ISETP.NE.U32.AND P1, PT, R28, RZ, PT ;  /* 0x000000ff1c00720c */ /* 0x004fe20003f25070 */
[----:B------:R-:W-:Y:S01]  /*5530*/  FMUL R10, R10, UR6 ;  /* 0x000000060a0a7c20 */ /* 0x000fe20008400000 */
[----:B------:R-:W-:Y:S02]  /*5540*/  IMAD.MOV.U32 R11, RZ, RZ, -0x1 ;  /* 0xffffffffff0b7424 */ /* 0x000fe400078e00ff */
[----:B------:R-:W-:Y:S01]  /*5550*/  ISETP.NE.AND.EX P1, PT, R29, RZ, PT, P1 ;  /* 0x000000ff1d00720c */ /* 0x000fe20003f25310 */
[----:B------:R2:W4:Y:S01]  /*5560*/  F2I.U32.TRUNC.NTZ R17, R10 ;  /* 0x0000000a00117305 */ /* 0x000522000020f000 */
[----:B------:R-:W2:Y:S01]  /*5570*/  LDC R19, c[0x0][0x148] ;  /* 0x00005200ff137b82 */ /* 0x000ea20000000800 */
[----:B0-----:R-:W-:-:S02]  /*5580*/  SHF.R.U64 R16, R8, R12, R9 ;  /* 0x0000000c08107219 */ /* 0x001fc40000001209 */
[----:B------:R-:W-:-:S05]  /*5590*/  SHF.R.U32.HI R9, RZ, R12, R9 ;  /* 0x0000000cff097219 */ /* 0x000fca0000011609 */
[----:B------:R-:W0:Y:S01]  /*55a0*/  LDC R20, c[0x0][0x600] ;  /* 0x00018000ff147b82 */ /* 0x000e220000000800 */
[-CC-:B-1----:R-:W-:Y:S02]  /*55b0*/  SHF.R.U64 R14, R16, R24.reuse, R9.reuse ;  /* 0x00000018100e7219 */ /* 0x182fe40000001209 */
[----:B------:R-:W-:-:S05]  /*55c0*/  SHF.R.U32.HI R9, RZ, R24, R9 ;  /* 0x00000018ff097219 */ /* 0x000fca0000011609 */
[----:B------:R-:W1:Y:S01]  /*55d0*/  LDC R25, c[0x0][0x648] ;  /* 0x00019200ff197b82 */ /* 0x000e620000000800 */
[-CC-:B---3--:R-:W-:Y:S02]  /*55e0*/  SHF.R.U64 R18, R14, R26.reuse, R9.reuse ;  /* 0x0000001a0e127219 */ /* 0x188fe40000001209 */
[-C--:B------:R-:W-:Y:S02]  /*55f0*/  SHF.L.U32 R11, R11, R26.reuse, RZ ;  /* 0x0000001a0b0b7219 */ /* 0x080fe400000006ff */
[-C--:B------:R-:W-:Y:S01]  /*5600*/  SHF.R.U32.HI R9, RZ, R26.reuse, R9 ;  /* 0x0000001aff097219 */ /* 0x080fe20000011609 */
[----:B------:R-:W-:Y:S01]  /*5610*/  IMAD.MOV.U32 R8, RZ, RZ, R18 ;  /* 0x000000ffff087224 */ /* 0x000fe200078e0012 */
[----:B------:R-:W-:Y:S01]  /*5620*/  SHF.L.U32 R24, R13, R26, RZ ;  /* 0x0000001a0d187219 */ /* 0x000fe200000006ff */
[----:B------:R-:W3:Y:S01]  /*5630*/  LDC R27, c[0x0][0x638] ;  /* 0x00018e00ff1b7b82 */ /* 0x000ee20000000800 */
[----:B------:R-:W-:-:S07]  /*5640*/  LOP3.LUT R23, RZ, R11, RZ, 0x33, !PT ;  /* 0x0000000bff177212 */ /* 0x000fce00078e33ff */
[----:B------:R-:W0:Y:S01]  /*5650*/  LDC R30, c[0x0][0x610] ;  /* 0x00018400ff1e7b82 */ /* 0x000e220000000800 */
[----:B----4-:R-:W-:Y:S05]  /*5660*/  @!P1 BRA `(.L_x_107) ;  /* 0x0000000000289947 */ /* 0x010fea0003800000 */
[----:B------:R-:W4:Y:S02]  /*5670*/  LDC R13, c[0x0][0x64c] ;  /* 0x00019300ff0d7b82 */ /* 0x000f240000000800 */
[----:B----4-:R-:W-:-:S05]  /*5680*/  IADD3 R13, P1, R18, R13, RZ ;  /* 0x0000000d120d7210 */ /* 0x010fca0007f3e0ff */
[----:B------:R-:W-:-:S04]  /*5690*/  IMAD.X R15, RZ, RZ, R9, P1 ;  /* 0x000000ffff0f7224 */ /* 0x000fc800008e0609 */
[----:B------:R-:W-:-:S04]  /*56a0*/  IMAD.WIDE.U32 R8, R15, R28, RZ ;  /* 0x0000001c0f087225 */ /* 0x000fc800078e00ff */
[----:B--2---:R-:W-:-:S04]  /*56b0*/  IMAD.WIDE.U32 R10, P1, R13, R29, R8 ;  /* 0x0000001d0d0a7225 */ /* 0x004fc80007820008 */
[----:B------:R-:W-:-:S04]  /*56c0*/  IMAD.WIDE.U32 R8, R13, R28, RZ ;  /* 0x0000001c0d087225 */ /* 0x000fc800078e00ff */
[----:B------:R-:W-:Y:S01]  /*56d0*/  IMAD.X R13, RZ, RZ, RZ, P1 ;  /* 0x000000ffff0d7224 */ /* 0x000fe200008e06ff */
[----:B------:R-:W-:Y:S01]  /*56e0*/  IADD3 RZ, P1, R9, R10, RZ ;  /* 0x0000000a09ff7210 */ /* 0x000fe20007f3e0ff */
[----:B------:R-:W-:-:S04]  /*56f0*/  IMAD.MOV.U32 R12, RZ, RZ, R11 ;  /* 0x000000ffff0c7224 */ /* 0x000fc800078e000b */
[----:B------:R-:W-:-:S08]  /*5700*/  IMAD.WIDE.U32.X R8, R15, R29, R12, P1 ;  /* 0x0000001d0f087225 */ /* 0x000fd000008e040c */
.L_x_107:
[----:B-1----:R-:W-:Y:S01]  /*5710*/  SHF.R.U64 R8, R8, R25, R9 ;  /* 0x0000001908087219 */ /* 0x002fe20000001209 */
[----:B0-----:R-:W-:Y:S01]  /*5720*/  VIADD R13, R20, 0xffffffff ;  /* 0xffffffff140d7836 */ /* 0x001fe20000000000 */
[----:B------:R-:W-:Y:S01]  /*5730*/  LOP3.LUT R11, R14, R23, RZ, 0xc0, !PT ;  /* 0x000000170e0b7212 */ /* 0x000fe200078ec0ff */
[----:B------:R-:W-:Y:S02]  /*5740*/  IMAD.MOV R17, RZ, RZ, -R17 ;  /* 0x000000ffff117224 */ /* 0x000fe400078e0a11 */
[----:B------:R-:W-:Y:S02]  /*5750*/  IMAD.MOV R9, RZ, RZ, -R8 ;  /* 0x000000ffff097224 */ /* 0x000fe400078e0a08 */
[----:B------:R-:W-:Y:S01]  /*5760*/  IMAD R24, R24, R8, R11 ;  /* 0x0000000818187224 */ /* 0x000fe200078e020b */
[----:B------:R-:W-:Y:S01]  /*5770*/  LOP3.LUT R11, R16, R13, RZ, 0xc0, !PT ;  /* 0x0000000d100b7212 */ /* 0x000fe200078ec0ff */
[----:B--2---:R-:W-:Y:S02]  /*5780*/  @P4 IMAD R21, R19, R17, R22 ;  /* 0x0000001113154224 */ /* 0x004fe400078e0216 */
[----:B---3--:R-:W-:-:S02]  /*5790*/  IMAD R8, R9, R27, R18 ;  /* 0x0000001b09087224 */ /* 0x008fc400078e0212 */
[----:B------:R-:W-:Y:S02]  /*57a0*/  IMAD R24, R24, R30, R21 ;  /* 0x0000001e18187224 */ /* 0x000fe400078e0215 */
[----:B------:R-:W-:Y:S02]  /*57b0*/  IMAD R9, R8, R20, R11 ;  /* 0x0000001408097224 */ /* 0x000fe400078e020b */
[----:B------:R-:W-:-:S03]  /*57c0*/  IMAD.MOV.U32 R10, RZ, RZ, 0x1 ;  /* 0x00000001ff0a7424 */ /* 0x000fc600078e00ff */
[----:B------:R-:W-:Y:S02]  /*57d0*/  SEL R12, R9, R24, !P4 ;  /* 0x00000018090c7207 */ /* 0x000fe40006000000 */
[----:B------:R-:W-:Y:S02]  /*57e0*/  PRMT R8, R10, 0x7610, R8 ;  /* 0x000076100a087816 */ /* 0x000fe40000000008 */
[----:B------:R-:W-:-:S07]  /*57f0*/  SEL R24, R24, R9, !P4 ;  /* 0x0000000918187207 */ /* 0x000fce0006000000 */
.L_x_105:
[----:B------:R-:W-:Y:S01]  /*5800*/  LOP3.LUT P1, RZ, R8, 0xff, RZ, 0xc0, !PT ;  /* 0x000000ff08ff7812 */ /* 0x000fe2000782c0ff */
[----:B---3--:R-:W-:-:S12]  /*5810*/  IMAD.MOV.U32 R11, RZ, RZ, R24 ;  /* 0x000000ffff0b7224 */ /* 0x008fd800078e0018 */
[----:B------:R-:W-:Y:S05]  /*5820*/  @P1 BRA `(.L_x_108) ;  /* 0xffffffbc00581947 */ /* 0x000fea000383ffff */
[----:B------:R-:W-:Y:S05]  /*5830*/  EXIT ;  /* 0x000000000000794d */ /* 0x000fea0003800000 */
.L_x_8:
[----:B0-----:R-:W-:Y:S01]  /*5840*/  ULDC.64 UR4, c[0x0][0x650] ;  /* 0x0001940000047ab9 */ /* 0x001fe20000000a00 */
        /* <DEDUP_REMOVED lines=25> */
.L_x_110:
[----:B------:R-:W0:Y:S01]  /*59e0*/  LDC.64 R28, c[0x0][0x640] ;  /* 0x00019000ff1c7b82 */ /* 0x000e220000000a00 */
[-CC-:B------:R-:W-:Y:S01]  /*59f0*/  SHF.R.U64 R21, R14, R6.reuse, R15.reuse ;  /* 0x000000060e157219 */ /* 0x180fe2000000120f */
[----:B------:R-:W-:Y:S01]  /*5a00*/  IMAD.MOV.U32 R26, RZ, RZ, 0x1 ;  /* 0x00000001ff1a7424 */ /* 0x000fe200078e00ff */
[----:B------:R-:W-:Y:S02]  /*5a10*/  SHF.R.U32.HI R6, RZ, R6, R15 ;  /* 0x00000006ff067219 */ /* 0x000fe4000001160f */
[----:B------:R-:W-:-:S03]  /*5a20*/  IADD3 R13, P0, RZ, -R21, RZ ;  /* 0x80000015ff0d7210 */ /* 0x000fc60007f1e0ff */
[----:B------:R-:W1:Y:S02]  /*5a30*/  LDC R12, c[0x0][0x618] ;  /* 0x00018600ff0c7b82 */ /* 0x000e640000000800 */
[----:B------:R-:W-:-:S04]  /*5a40*/  IMAD.X R11, RZ, RZ, ~R6, P0 ;  /* 0x000000ffff0b7224 */ /* 0x000fc800000e0e06 */
[-C--:B------:R-:W-:Y:S02]  /*5a50*/  IMAD R6, R11, R22.reuse, RZ ;  /* 0x000000160b067224 */ /* 0x080fe400078e02ff */
[----:B------:R-:W2:Y:S01]  /*5a60*/  LDC R14, c[0x0][0x608] ;  /* 0x00018200ff0e7b82 */ /* 0x000ea20000000800 */
[----:B------:R-:W-:-:S04]  /*5a70*/  IMAD.WIDE.U32 R10, R13, R22, R4 ;  /* 0x000000160d0a7225 */ /* 0x000fc800078e0004 */
[----:B------:R-:W-:-:S03]  /*5a80*/  IMAD R13, R13, R23, R6 ;  /* 0x000000170d0d7224 */ /* 0x000fc600078e0206 */
[----:B------:R-:W3:Y:S01]  /*5a90*/  LDC R27, c[0x0][0x658] ;  /* 0x00019600ff1b7b82 */ /* 0x000ee20000000800 */
[----:B------:R-:W-:Y:S01]  /*5aa0*/  IMAD.IADD R11, R11, 0x1, R13 ;  /* 0x000000010b0b7824 */ /* 0x000fe200078e020d */
[----:B0-----:R-:W-:-:S04]  /*5ab0*/  ISETP.NE.U32.AND P0, PT, R28, RZ, PT ;  /* 0x000000ff1c00720c */ /* 0x001fc80003f05070 */
[----:B------:R-:W-:Y:S02]  /*5ac0*/  ISETP.NE.AND.EX P0, PT, R29, RZ, PT, P0 ;  /* 0x000000ff1d00720c */ /* 0x000fe40003f05300 */
[----:B------:R-:W0:Y:S01]  /*5ad0*/  LDC R18, c[0x0][0x600] ;  /* 0x00018000ff127b82 */ /* 0x000e220000000800 */
[-CC-:B-1----:R-:W-:Y:S01]  /*5ae0*/  SHF.R.U64 R16, R10, R12.reuse, R11.reuse ;  /* 0x0000000c0a107219 */ /* 0x182fe2000000120b */
[----:B------:R-:W-:Y:S01]  /*5af0*/  IMAD.MOV.U32 R10, RZ, RZ, -0x1 ;  /* 0xffffffffff0a7424 */ /* 0x000fe200078e00ff */
[----:B------:R-:W-:-:S05]  /*5b00*/  SHF.R.U32.HI R11, RZ, R12, R11 ;  /* 0x0000000cff0b7219 */ /* 0x000fca000001160b */
[----:B------:R-:W1:Y:S01]  /*5b10*/  LDC R22, c[0x0][0x648] ;  /* 0x00019200ff167b82 */ /* 0x000e620000000800 */
[-CC-:B--2---:R-:W-:Y:S02]  /*5b20*/  SHF.R.U64 R23, R16, R14.reuse, R11.reuse ;  /* 0x0000000e10177219 */ /* 0x184fe4000000120b */
[----:B------:R-:W-:-:S05]  /*5b30*/  SHF.R.U32.HI R6, RZ, R14, R11 ;  /* 0x0000000eff067219 */ /* 0x000fca000001160b */
[----:B------:R-:W2:Y:S01]  /*5b40*/  LDC R24, c[0x0][0x638] ;  /* 0x00018e00ff187b82 */ /* 0x000ea20000000800 */
[-C--:B---3--:R-:W-:Y:S02]  /*5b50*/  SHF.L.U32 R10, R10, R27.reuse, RZ ;  /* 0x0000001b0a0a7219 */ /* 0x088fe400000006ff */
[-CC-:B------:R-:W-:Y:S02]  /*5b60*/  SHF.R.U64 R25, R23, R27.reuse, R6.reuse ;  /* 0x0000001b17197219 */ /* 0x180fe40000001206 */
[----:B------:R-:W-:Y:S02]  /*5b70*/  LOP3.LUT R30, RZ, R10, RZ, 0x33, !PT ;  /* 0x0000000aff1e7212 */ /* 0x000fe400078e33ff */
[----:B------:R-:W-:Y:S01]  /*5b80*/  SHF.R.U32.HI R11, RZ, R27, R6 ;  /* 0x0000001bff0b7219 */ /* 0x000fe20000011606 */
[----:B------:R-:W3:Y:S01]  /*5b90*/  LDC R31, c[0x0][0x610] ;  /* 0x00018400ff1f7b82 */ /* 0x000ee20000000800 */
[----:B------:R-:W-:Y:S01]  /*5ba0*/  IMAD.MOV.U32 R10, RZ, RZ, R25 ;  /* 0x000000ffff0a7224 */ /* 0x000fe200078e0019 */
[----:B------:R-:W-:Y:S06]  /*5bb0*/  @!P0 BRA `(.L_x_111) ;  /* 0x0000000000288947 */ /* 0x000fec0003800000 */
        /* <DEDUP_REMOVED lines=10> */
.L_x_111:
[----:B-1----:R-:W-:Y:S01]  /*5c60*/  SHF.R.U64 R9, R10, R22, R11 ;  /* 0x000000160a097219 */ /* 0x002fe2000000120b */
[----:B0-----:R-:W-:Y:S01]  /*5c70*/  VIADD R11, R18, 0xffffffff ;  /* 0xffffffff120b7836 */ /* 0x001fe20000000000 */
[----:B------:R-:W-:Y:S01]  /*5c80*/  SHF.L.U32 R26, R26, R27, RZ ;  /* 0x0000001b1a1a7219 */ /* 0x000fe200000006ff */
[----:B------:R-:W-:Y:S01]  /*5c90*/  @P4 IMAD R7, R19, R20, R8 ;  /* 0x0000001413074224 */ /* 0x000fe200078e0208 */
[----:B------:R-:W-:Y:S01]  /*5ca0*/  LOP3.LUT R6, R23, R30, RZ, 0xc0, !PT ;  /* 0x0000001e17067212 */ /* 0x000fe200078ec0ff */
[----:B------:R-:W-:Y:S02]  /*5cb0*/  IMAD.MOV R10, RZ, RZ, -R9 ;  /* 0x000000ffff0a7224 */ /* 0x000fe400078e0a09 */
[----:B------:R-:W-:Y:S02]  /*5cc0*/  IMAD.MOV.U32 R17, RZ, RZ, R21 ;  /* 0x000000ffff117224 */ /* 0x000fe400078e0015 */
[----:B------:R-:W-:Y:S01]  /*5cd0*/  IMAD R8, R26, R9, R6 ;  /* 0x000000091a087224 */ /* 0x000fe200078e0206 */
[----:B------:R-:W-:Y:S01]  /*5ce0*/  LOP3.LUT R9, R16, R11, RZ, 0xc0, !PT ;  /* 0x0000000b10097212 */ /* 0x000fe200078ec0ff */
[----:B--2---:R-:W-:-:S02]  /*5cf0*/  IMAD R6, R10, R24, R25 ;  /* 0x000000180a067224 */ /* 0x004fc400078e0219 */
[----:B---3--:R-:W-:Y:S02]  /*5d00*/  IMAD R7, R8, R31, R7 ;  /* 0x0000001f08077224 */ /* 0x008fe400078e0207 */
[----:B------:R-:W-:Y:S02]  /*5d10*/  IMAD R14, R6, R18, R9 ;  /* 0x00000012060e7224 */ /* 0x000fe400078e0209 */
[----:B------:R-:W-:-:S03]  /*5d20*/  IMAD.MOV.U32 R8, RZ, RZ, 0x1 ;  /* 0x00000001ff087424 */ /* 0x000fc600078e00ff */
[----:B------:R-:W-:Y:S02]  /*5d30*/  SEL R18, R14, R7, !P4 ;  /* 0x000000070e127207 */ /* 0x000fe40006000000 */
[----:B------:R-:W-:Y:S02]  /*5d40*/  PRMT R6, R8, 0x7610, R6 ;  /* 0x0000761008067816 */ /* 0x000fe40000000006 */
[----:B------:R-:W-:-:S07]  /*5d50*/  SEL R14, R7, R14, !P4 ;  /* 0x0000000e070e7207 */ /* 0x000fce0006000000 */
.L_x_109:
[----:B------:R-:W-:-:S08]  /*5d60*/  NOP ;  /* 0x0000000000007918 */ /* 0x000fd00000000000 */
[----:B------:R-:W0:-:S00]  /*5d70*/  USETMAXREG.DEALLOC.CTAPOOL 0x28 ;  /* 0x00000028000079c8 */ /* 0x000e0000080e0500 */
[----:B0-----:R-:W-:-:S13]  /*5d80*/  ISETP.NE.AND P0, PT, R3, RZ, PT ;  /* 0x000000ff0300720c */ /* 0x001fda0003f05270 */
[----:B------:R-:W-:Y:S05]  /*5d90*/  @P0 EXIT ;  /* 0x000000000000094d */ /* 0x000fea0003800000 */
[----:B------:R-:W-:Y:S01]  /*5da0*/  LOP3.LUT P0, RZ, R6, 0xff, RZ, 0xc0, !PT ;  /* 0x000000ff06ff7812 */ /* 0x000fe2000780c0ff */
[----:B------:R-:W-:Y:S02]  /*5db0*/  IMAD.MOV.U32 R3, RZ, RZ, 0x1 ;  /* 0x00000001ff037424 */ /* 0x000fe400078e00ff */
[----:B------:R-:W-:-:S10]  /*5dc0*/  IMAD.MOV.U32 R13, RZ, RZ, RZ ;  /* 0x000000ffff0d7224 */ /* 0x000fd400078e00ff */
[----:B------:R-:W-:Y:S05]  /*5dd0*/  @!P0 BRA `(.L_x_112) ;  /* 0x0000000c003c8947 */ /* 0x000fea0003800000 */
[----:B------:R-:W0:Y:S01]  /*5de0*/  LDC R3, c[0x0][0x28c] ;  /* 0x0000a300ff037b82 */ /* 0x000e220000000800 */
[----:B------:R-:W-:Y:S01]  /*5df0*/  ULDC UR5, c[0x0][0x658] ;  /* 0x0001960000057ab9 */ /* 0x000fe20000000800 */
[----:B------:R-:W-:Y:S01]  /*5e00*/  UMOV UR7, 0xffffffff ;  /* 0xffffffff00077882 */ /* 0x000fe20000000000 */
[----:B------:R-:W-:Y:S01]  /*5e10*/  ULDC UR6, c[0x0][0xc] ;  /* 0x0000030000067ab9 */ /* 0x000fe20000000800 */
[----:B------:R-:W-:Y:S01]  /*5e20*/  USHF.L.U32 UR8, UR7, UR5, URZ ;  /* 0x0000000507087299 */ /* 0x000fe2000800063f */
[----:B------:R-:W-:Y:S01]  /*5e30*/  BSSY B0, `(.L_x_112) ;  /* 0x00000c9000007945 */ /* 0x000fe20003800000 */
[----:B------:R-:W-:Y:S01]  /*5e40*/  UMOV UR9, 0x1 ;  /* 0x0000000100097882 */ /* 0x000fe20000000000 */
[----:B------:R-:W-:Y:S01]  /*5e50*/  ULDC UR7, c[0x0][0x10] ;  /* 0x0000040000077ab9 */ /* 0x000fe20000000800 */
[----:B------:R-:W1:Y:S01]  /*5e60*/  S2UR UR10, SR_CgaCtaId ;  /* 0x00000000000a79c3 */ /* 0x000e620000008800 */
[----:B------:R-:W-:Y:S01]  /*5e70*/  UIMAD.WIDE.U32 UR6, UR6, UR7, URZ ;  /* 0x00000007060672a5 */ /* 0x000fe2000f8e003f */
[----:B------:R-:W-:Y:S01]  /*5e80*/  IMAD.MOV.U32 R16, RZ, RZ, 0x1 ;  /* 0x00000001ff107424 */ /* 0x000fe200078e00ff */
[----:B------:R-:W-:Y:S01]  /*5e90*/  USHF.L.U32 UR18, UR9, UR5, URZ ;  /* 0x0000000509127299 */ /* 0x000fe2000800063f */
[----:B------:R-:W-:Y:S01]  /*5ea0*/  LOP3.LUT R15, R2, 0x2, RZ, 0xfc, !PT ;  /* 0x00000002020f7812 */ /* 0x000fe200078efcff */
[----:B------:R-:W-:Y:S01]  /*5eb0*/  IMAD.MOV.U32 R13, RZ, RZ, RZ ;  /* 0x000000ffff0d7224 */ /* 0x000fe200078e00ff */
[----:B------:R-:W-:Y:S01]  /*5ec0*/  ULDC UR5, c[0x0][0x14] ;  /* 0x0000050000057ab9 */ /* 0x000fe20000000800 */
[----:B------:R-:W-:Y:S01]  /*5ed0*/  ULDC UR4, c[0x0][0x600] ;  /* 0x0001800000047ab9 */ /* 0x000fe20000000800 */
[----:B------:R-:W-:-:S02]  /*5ee0*/  UIMAD.WIDE.U32 UR22, UR6, UR5, URZ ;  /* 0x00000005061672a5 */ /* 0x000fc4000f8e003f */
[----:B------:R-:W-:Y:S02]  /*5ef0*/  UIMAD UR13, UR7, UR5, URZ ;  /* 0x00000005070d72a4 */ /* 0x000fe4000f8e023f */
[----:B------:R-:W-:Y:S02]  /*5f00*/  UIADD3 UR4, UR4, -0x1, URZ ;  /* 0xffffffff04047890 */ /* 0x000fe4000fffe03f */
[----:B------:R-:W-:Y:S01]  /*5f10*/  ULOP3.LUT UR17, URZ, UR8, URZ, 0x33, !UPT ;  /* 0x000000083f117292 */ /* 0x000fe2000f8e333f */
[----:B0-----:R-:W-:Y:S01]  /*5f20*/  VIADD R3, R3, 0x1f ;  /* 0x0000001f03037836 */ /* 0x001fe20000000000 */
[----:B------:R-:W-:Y:S01]  /*5f30*/  UIADD3 UR13, UR23, UR13, URZ ;  /* 0x0000000d170d7290 */ /* 0x000fe2000fffe03f */
[----:B------:R-:W-:-:S03]  /*5f40*/  ULDC.64 UR24, c[0x0][0x198] ;  /* 0x0000660000187ab9 */ /* 0x000fc60000000a00 */
[----:B------:R-:W-:Y:S01]  /*5f50*/  SHF.R.S32.HI R6, RZ, 0x1f, R3 ;  /* 0x0000001fff067819 */ /* 0x000fe20000011403 */
[----:B-1----:R-:W-:-:S03]  /*5f60*/  IMAD.U32 R11, RZ, RZ, UR10 ;  /* 0x0000000aff0b7e24 */ /* 0x002fc6000f8e00ff */
[----:B------:R-:W-:Y:S01]  /*5f70*/  LEA.HI R6, R6, R3, RZ, 0x5 ;  /* 0x0000000306067211 */ /* 0x000fe200078f28ff */
[----:B------:R-:W-:-:S03]  /*5f80*/  IMAD.MOV.U32 R3, RZ, RZ, 0x1 ;  /* 0x00000001ff037424 */ /* 0x000fc600078e00ff */
[----:B------:R-:W-:-:S05]  /*5f90*/  SHF.R.S32.HI R10, RZ, 0x5, R6 ;  /* 0x00000005ff0a7819 */ /* 0x000fca0000011406 */
[----:B------:R-:W-:-:S07]  /*5fa0*/  VIADD R12, R10, 0x1 ;  /* 0x000000010a0c7836 */ /* 0x000fce0000000000 */
.L_x_123:
[----:B------:R-:W-:-:S03]  /*5fb0*/  UMOV UR5, 0xffffffff ;  /* 0xffffffff00057882 */ /* 0x000fc60000000000 */
[----:B0-----:R-:W-:Y:S05]  /*5fc0*/  BRA.DIV UR5, `(.L_x_113) ;  /* 0x0000002205547947 */ /* 0x001fea000b800000 */
[----:B------:R-:W-:-:S13]  /*5fd0*/  ELECT P0, URZ, PT ;  /* 0x00000000003f782f */ /* 0x000fda0003800000 */
.L_x_167:
[----:B------:R-:W0:Y:S01]  /*5fe0*/  LDC R6, c[0x0][0x28c] ;  /* 0x0000a300ff067b82 */ /* 0x000e220000000800 */
[----:B------:R-:W-:Y:S01]  /*5ff0*/  BSSY B1, `(.L_x_114) ;  /* 0x000003a000017945 */ /* 0x000fe20003800000 */
[----:B0-----:R-:W-:-:S13]  /*6000*/  ISETP.LT.OR P0, PT, R6, 0x1, !P0 ;  /* 0x000000010600780c */ /* 0x001fda0004701670 */
[----:B------:R-:W-:Y:S05]  /*6010*/  @P0 BRA `(.L_x_115) ;  /* 0x0000000000dc0947 */ /* 0x000fea0003800000 */
[----:B------:R-:W-:Y:S02]  /*6020*/  IMAD R14, R14, 0x2, R11 ;  /* 0x000000020e0e7824 */ /* 0x000fe400078e020b */
[----:B------:R-:W-:Y:S02]  /*6030*/  IMAD.SHL.U32 R19, R18, 0x40, RZ ;  /* 0x0000004012137824 */ /* 0x000fe400078e00ff */
[----:B------:R-:W-:Y:S02]  /*6040*/  IMAD.MOV.U32 R22, RZ, RZ, RZ ;  /* 0x000000ffff167224 */ /* 0x000fe400078e00ff */
[----:B------:R-:W-:Y:S02]  /*6050*/  IMAD.MOV.U32 R6, RZ, RZ, R12 ;  /* 0x000000ffff067224 */ /* 0x000fe400078e000c */
[----:B------:R-:W-:Y:S02]  /*6060*/  IMAD.MOV.U32 R7, RZ, RZ, R3 ;  /* 0x000000ffff077224 */ /* 0x000fe400078e0003 */
[----:B------:R-:W-:-:S02]  /*6070*/  IMAD.MOV.U32 R8, RZ, RZ, R13 ;  /* 0x000000ffff087224 */ /* 0x000fc400078e000d */
[----:B------:R-:W-:-:S07]  /*6080*/  IMAD.SHL.U32 R18, R14, 0x40, RZ ;  /* 0x000000400e127824 */ /* 0x000fce00078e00ff */
.L_x_118:
[----:B------:R-:W0:Y:S01]  /*6090*/  S2UR UR5, SR_CgaCtaId ;  /* 0x00000000000579c3 */ /* 0x000e220000008800 */
[----:B------:R-:W-:Y:S02]  /*60a0*/  MOV R14, 0x400 ;  /* 0x00000400000e7802 */ /* 0x000fe40000000f00 */
[----:B------:R-:W-:Y:S02]  /*60b0*/  SHF.L.U32 R9, R7, 0x1f, RZ ;  /* 0x0000001f07097819 */ /* 0x000fe400000006ff */
[----:B------:R-:W-:Y:S01]  /*60c0*/  LOP3.LUT P1, RZ, R0, 0x7f, RZ, 0xc0, !PT ;  /* 0x0000007f00ff7812 */ /* 0x000fe2000782c0ff */
[----:B0-----:R-:W-:-:S05]  /*60d0*/  IMAD.U32 R11, RZ, RZ, UR5 ;  /* 0x00000005ff0b7e24 */ /* 0x001fca000f8e00ff */
[----:B------:R-:W-:-:S07]  /*60e0*/  LEA R21, R11, R14, 0x18 ;  /* 0x0000000e0b157211 */ /* 0x000fce00078ec0ff */
[----:B------:R-:W0:Y:S01]  /*60f0*/  @!P1 LDC R14, c[0x0][0x500] ;  /* 0x00014000ff0e9b82 */ /* 0x000e220000000800 */
[----:B------:R-:W-:-:S04]  /*6100*/  IMAD R20, R8, 0x8, R21 ;  /* 0x0000000808147824 */ /* 0x000fc800078e0215 */
[----:B------:R-:W1:Y:S02]  /*6110*/  SYNCS.PHASECHK.TRANS64.TRYWAIT P0, [R20+URZ+0x128], R9 ;  /* 0x00012809140075a7 */ /* 0x000e64000800017f */
[----:B-1----:R-:W-:Y:S05]  /*6120*/  @!P0 BRA `(.L_x_116) ;  /* 0x00000020001c8947 */ /* 0x002fea0003800000 */
.L_x_168:
[----:B-1----:R-:W-:Y:S01]  /*6130*/  PRMT R9, R15, 0x9910, RZ ;  /* 0x000099100f097816 */ /* 0x002fe200000000ff */
[----:B0-----:R0:W-:Y:S03]  /*6140*/  @!P1 SYNCS.ARRIVE.TRANS64 RZ, [R20+URZ], R14 ;  /* 0x0000000e14ff99a7 */ /* 0x0011e6000800003f */
[----:B------:R-:W-:-:S13]  /*6150*/  ISETP.NE.AND P0, PT, R9, 0x2, PT ;  /* 0x000000020900780c */ /* 0x000fda0003f05270 */
[----:B0-----:R-:W-:Y:S05]  /*6160*/  @P0 BRA `(.L_x_117) ;  /* 0x0000000000040947 */ /* 0x001fea0003800000 */
[----:B------:R-:W-:Y:S01]  /*6170*/  BPT.TRAP 0x1 ;  /* 0x000000040000795c */ /* 0x000fe20000300000 */
.L_x_117:
[----:B------:R-:W-:Y:S01]  /*6180*/  IMAD R9, R8, 0x2, R11 ;  /* 0x0000000208097824 */ /* 0x000fe200078e020b */
[----:B------:R-:W-:Y:S01]  /*6190*/  R2UR UR9, R20 ;  /* 0x00000000140972ca */ /* 0x000fe200000e0000 */
[----:B------:R-:W-:Y:S01]  /*61a0*/  VIADD R6, R6, 0xffffffff ;  /* 0xffffffff06067836 */ /* 0x000fe20000000000 */
[----:B------:R-:W-:Y:S01]  /*61b0*/  UIADD3 UR6, UP0, UR24, 0xf0, URZ ;  /* 0x000000f018067890 */ /* 0x000fe2000ff1e03f */
[--C-:B------:R-:W-:Y:S01]  /*61c0*/  IMAD.U32 R9, R9, 0x800, R21.reuse ;  /* 0x0000080009097824 */ /* 0x100fe200078e0015 */
[----:B------:R-:W-:Y:S01]  /*61d0*/  R2UR UR11, R18 ;  /* 0x00000000120b72ca */ /* 0x000fe200000e0000 */
[----:B------:R-:W-:Y:S01]  /*61e0*/  IMAD R21, R8, 0x800, R21 ;  /* 0x0000080008157824 */ /* 0x000fe200078e0215 */
[----:B------:R-:W-:Y:S01]  /*61f0*/  R2UR UR10, R22 ;  /* 0x00000000160a72ca */ /* 0x000fe200000e0000 */
[----:B------:R-:W-:Y:S01]  /*6200*/  UIADD3 UR26, UP1, UR24, 0x1f0, URZ ;  /* 0x000001f0181a7890 */ /* 0x000fe2000ff3e03f */
[----:B------:R-:W-:Y:S01]  /*6210*/  R2UR UR5, R9 ;  /* 0x00000000090572ca */ /* 0x000fe200000e0000 */
[----:B------:R-:W-:Y:S01]  /*6220*/  UIADD3.X UR7, URZ, UR25, URZ, UP0, !UPT ;  /* 0x000000193f077290 */ /* 0x000fe200087fe43f */
[----:B------:R-:W-:Y:S01]  /*6230*/  R2UR UR8, R21 ;  /* 0x00000000150872ca */ /* 0x000fe200000e0000 */
[----:B------:R-:W-:Y:S01]  /*6240*/  VIADD R8, R8, 0x1 ;  /* 0x0000000108087836 */ /* 0x000fe20000000000 */
[----:B------:R-:W-:Y:S01]  /*6250*/  R2UR UR12, R17 ;  /* 0x00000000110c72ca */ /* 0x000fe200000e0000 */
[----:B------:R-:W-:Y:S01]  /*6260*/  UIADD3.X UR27, URZ, UR25, URZ, UP1, !UPT ;  /* 0x000000193f1b7290 */ /* 0x000fe20008ffe43f */
[----:B------:R-:W-:Y:S01]  /*6270*/  R2UR UR19, R19 ;  /* 0x00000000131372ca */ /* 0x000fe200000e0000 */
[----:B------:R-:W-:Y:S01]  /*6280*/  UMOV UR20, 0x30000 ;  /* 0x0003000000147882 */ /* 0x000fe20000000000 */
[----:B------:R-:W-:Y:S01]  /*6290*/  ISETP.GT.AND P1, PT, R6, 0x1, PT ;  /* 0x000000010600780c */ /* 0x000fe20003f24270 */
[----:B------:R-:W-:Y:S01]  /*62a0*/  UMOV UR14, 0x0 ;  /* 0x00000000000e7882 */ /* 0x000fe20000000000 */
[----:B------:R-:W-:Y:S01]  /*62b0*/  UMOV UR15, 0x10000000 ;  /* 0x10000000000f7882 */ /* 0x000fe20000000000 */
[----:B------:R-:W-:Y:S01]  /*62c0*/  ISETP.NE.AND P0, PT, R8, 0x25, PT ;  /* 0x000000250800780c */ /* 0x000fe20003f05270 */
[----:B------:R-:W-:Y:S01]  /*62d0*/  VIADD R22, R22, 0x20 ;  /* 0x0000002016167836 */ /* 0x000fe20000000000 */
[----:B------:R-:W-:-:S02]  /*62e0*/  UIADD3 UR5, UR5, 0x300, URZ ;  /* 0x0000030005057890 */ /* 0x000fc4000fffe03f */
[----:B------:R-:W-:Y:S01]  /*62f0*/  UIADD3 UR16, UR8, 0x25300, URZ ;  /* 0x0002530008107890 */ /* 0x000fe2000fffe03f */
[----:B------:R-:W-:Y:S02]  /*6300*/  SEL R14, RZ, 0x1, P0 ;  /* 0x00000001ff0e7807 */ /* 0x000fe40000000000 */
[----:B------:R-:W-:Y:S02]  /*6310*/  SEL R8, R8, RZ, P0 ;  /* 0x000000ff08087207 */ /* 0x000fe40000000000 */
[----:B------:R-:W-:Y:S01]  /*6320*/  UMOV UR8, UR5 ;  /* 0x0000000500087c82 */ /* 0x000fe20008000000 */
[----:B------:R-:W-:Y:S01]  /*6330*/  LOP3.LUT R7, R7, R14, RZ, 0x3c, !PT ;  /* 0x0000000e07077212 */ /* 0x000fe200078e3cff */
[----:B------:R0:W-:Y:S02]  /*6340*/  UTMALDG.3D.MULTICAST [UR8], [UR6], UR20, desc[UR14] ;  /* 0x00000e08060073b4 */ /* 0x0001e40008011814 */
[----:B0-----:R-:W-:Y:S01]  /*6350*/  UMOV UR8, UR16 ;  /* 0x0000001000087c82 */ /* 0x001fe20008000000 */
[----:B------:R-:W-:-:S02]  /*6360*/  UMOV UR11, UR19 ;  /* 0x00000013000b7c82 */ /* 0x000fc40008000000 */
[----:B------:R0:W-:Y:S02]  /*6370*/  UTMALDG.3D [UR8], [UR26], desc[UR14] ;  /* 0x00000e081a0075b4 */ /* 0x0001e40008011000 */
[----:B0-----:R-:W-:Y:S05]  /*6380*/  @P1 BRA `(.L_x_118) ;  /* 0xfffffffc00401947 */ /* 0x001fea000383ffff */
.L_x_115:
[----:B------:R-:W-:Y:S05]  /*6390*/  BSYNC B1 ;  /* 0x0000000000017941 */ /* 0x000fea0003800000 */
.L_x_114:
[----:B------:R-:W-:Y:S01]  /*63a0*/  LOP3.LUT P1, RZ, R16, 0xff, RZ, 0xc0, !PT ;  /* 0x000000ff10ff7812 */ /* 0x000fe2000782c0ff */
[C---:B------:R-:W-:Y:S01]  /*63b0*/  IMAD.IADD R13, R10.reuse, 0x1, R13 ;  /* 0x000000010a0d7824 */ /* 0x040fe200078e020d */
[----:B------:R-:W-:Y:S01]  /*63c0*/  ULDC.64 UR6, c[0x0][0x650] ;  /* 0x0001940000067ab9 */ /* 0x000fe20000000a00 */
[C---:B------:R-:W-:Y:S01]  /*63d0*/  ISETP.GE.U32.AND P2, PT, R10.reuse, 0x25, PT ;  /* 0x000000250a00780c */ /* 0x040fe20003f46070 */
[----:B------:R-:W-:Y:S01]  /*63e0*/  BSSY B1, `(.L_x_119) ;  /* 0x000006b000017945 */ /* 0x000fe20003800000 */
[C---:B------:R-:W-:Y:S01]  /*63f0*/  IMAD.WIDE.U32 R6, R13.reuse, -0x45306eb3, RZ ;  /* 0xbacf914d0d067825 */ /* 0x040fe200078e00ff */
[C---:B------:R-:W-:Y:S02]  /*6400*/  ISETP.GT.U32.AND P0, PT, R13.reuse, 0x24, PT ;  /* 0x000000240d00780c */ /* 0x040fe40003f04070 */
[----:B------:R-:W-:Y:S01]  /*6410*/  PRMT R16, RZ, 0x7610, R16 ;  /* 0x00007610ff107816 */ /* 0x000fe20000000010 */
[----:B------:R-:W-:Y:S01]  /*6420*/  IMAD.IADD R9, R13, 0x1, -R7 ;  /* 0x000000010d097824 */ /* 0x000fe200078e0a07 */
[----:B------:R-:W-:Y:S01]  /*6430*/  ISETP.LT.U32.AND P0, PT, R10, 0x25, P0 ;  /* 0x000000250a00780c */ /* 0x000fe20000701070 */
[----:B------:R-:W-:-:S02]  /*6440*/  IMAD.MOV.U32 R14, RZ, RZ, -0x1 ;  /* 0xffffffffff0e7424 */ /* 0x000fc400078e00ff */
[----:B------:R-:W0:Y:S01]  /*6450*/  @P1 S2R R11, SR_CgaCtaId ;  /* 0x00000000000b1919 */ /* 0x000e220000008800 */
[----:B------:R-:W-:Y:S01]  /*6460*/  SEL R6, RZ, 0x1, !P0 ;  /* 0x00000001ff067807 */ /* 0x000fe20004000000 */
[----:B------:R-:W-:Y:S01]  /*6470*/  IMAD.MOV.U32 R18, RZ, RZ, -0x1 ;  /* 0xffffffffff127424 */ /* 0x000fe200078e00ff */
[----:B------:R-:W-:Y:S01]  /*6480*/  IADD3 R4, P0, R4, UR22, RZ ;  /* 0x0000001604047c10 */ /* 0x000fe2000ff1e0ff */
[----:B------:R-:W-:Y:S01]  /*6490*/  IMAD.MOV.U32 R17, RZ, RZ, -0x1 ;  /* 0xffffffffff117424 */ /* 0x000fe200078e00ff */
[----:B------:R-:W-:Y:S02]  /*64a0*/  @P1 MOV R8, 0x400 ;  /* 0x0000040000081802 */ /* 0x000fe40000000f00 */
[----:B------:R-:W-:Y:S02]  /*64b0*/  IADD3.X R5, R5, UR13, RZ, P0, !PT ;  /* 0x0000000d05057c10 */ /* 0x000fe400087fe4ff */
[----:B------:R-:W-:Y:S02]  /*64c0*/  ISETP.GE.U32.AND P0, PT, R4, UR6, PT ;  /* 0x0000000604007c0c */ /* 0x000fe4000bf06070 */
[----:B------:R-:W-:-:S02]  /*64d0*/  LEA.HI R9, R9, R7, RZ, 0x1f ;  /* 0x0000000709097211 */ /* 0x000fc400078ff8ff */
[----:B------:R-:W-:Y:S02]  /*64e0*/  ISETP.GE.U32.AND.EX P0, PT, R5, UR7, PT, P0 ;  /* 0x0000000705007c0c */ /* 0x000fe4000bf06100 */
[----:B------:R-:W-:Y:S02]  /*64f0*/  LOP3.LUT R3, R3, R6, RZ, 0x3c, !PT ;  /* 0x0000000603037212 */ /* 0x000fe400078e3cff */
[----:B------:R-:W-:-:S04]  /*6500*/  SHF.R.U32.HI R6, RZ, 0x5, R9 ;  /* 0x00000005ff067819 */ /* 0x000fc80000011609 */
[--C-:B------:R-:W-:Y:S01]  /*6510*/  @P2 LOP3.LUT R3, R3, 0x1, R6.reuse, 0x78, !PT ;  /* 0x0000000103032812 */ /* 0x100fe200078e7806 */
[----:B------:R-:W-:Y:S01]  /*6520*/  IMAD R13, R6, -0x25, R13 ;  /* 0xffffffdb060d7824 */ /* 0x000fe200078e020d */
[----:B------:R-:W-:Y:S02]  /*6530*/  PRMT R6, RZ, 0x7610, R6 ;  /* 0x00007610ff067816 */ /* 0x000fe40000000006 */
[----:B0-----:R-:W-:-:S04]  /*6540*/  @P1 LEA R8, R11, R8, 0x18 ;  /* 0x000000080b081211 */ /* 0x001fc800078ec0ff */
[----:B------:R0:W-:Y:S01]  /*6550*/  @P1 SYNCS.ARRIVE.TRANS64.A1T0 RZ, [R8+URZ+0x268], RZ ;  /* 0x000268ff08ff19a7 */ /* 0x0001e2000810003f */
[----:B------:R-:W-:Y:S05]  /*6560*/  @P0 BRA `(.L_x_120) ;  /* 0x0000000400480947 */ /* 0x000fea0003800000 */
[----:B------:R-:W1:Y:S01]  /*6570*/  S2R R18, SR_CTAID.X ;  /* 0x0000000000127919 */ /* 0x000e620000002500 */
[----:B------:R-:W-:Y:S01]  /*6580*/  ULDC.64 UR6, c[0x0][0x628] ;  /* 0x00018a0000067ab9 */ /* 0x000fe20000000a00 */
[----:B------:R-:W2:Y:S01]  /*6590*/  LDC R19, c[0x0][0x144] ;  /* 0x00005100ff137b82 */ /* 0x000ea20000000800 */
[----:B------:R-:W-:Y:S01]  /*65a0*/  ISETP.NE.U32.AND P0, PT, RZ, UR6, PT ;  /* 0x00000006ff007c0c */ /* 0x000fe2000bf05070 */
[----:B------:R-:W3:Y:S01]  /*65b0*/  S2R R14, SR_CTAID.Y ;  /* 0x00000000000e7919 */ /* 0x000ee20000002600 */
[----:B------:R-:W-:Y:S01]  /*65c0*/  ULDC UR8, c[0x0][0x630] ;  /* 0x00018c0000087ab9 */ /* 0x000fe20000000800 */
[----:B------:R-:W-:Y:S01]  /*65d0*/  ULDC UR9, c[0x0][0x150] ;  /* 0x0000540000097ab9 */ /* 0x000fe20000000800 */
[----:B------:R-:W-:Y:S01]  /*65e0*/  ISETP.NE.AND.EX P0, PT, RZ, UR7, PT, P0 ;  /* 0x00000007ff007c0c */ /* 0x000fe2000bf05300 */
[----:B------:R-:W-:Y:S02]  /*65f0*/  IMAD.MOV.U32 R6, RZ, RZ, R4 ;  /* 0x000000ffff067224 */ /* 0x000fe400078e0004 */
[----:B------:R-:W-:Y:S01]  /*6600*/  IMAD.MOV.U32 R7, RZ, RZ, R5 ;  /* 0x000000ffff077224 */ /* 0x000fe200078e0005 */
[----:B-1----:R-:W-:-:S09]  /*6610*/  I2FP.F32.U32 R20, R18 ;  /* 0x0000001200147245 */ /* 0x002fd20000201000 */
[----:B------:R-:W-:Y:S05]  /*6620*/  @!P0 BRA `(.L_x_121) ;  /* 0x0000000000288947 */ /* 0x000fea0003800000 */
[----:B------:R-:W-:Y:S02]  /*6630*/  ULDC UR5, c[0x0][0x634] ;  /* 0x00018d0000057ab9 */ /* 0x000fe40000000800 */
[----:B------:R-:W-:-:S05]  /*6640*/  IADD3 R7, P0, R4, UR5, RZ ;  /* 0x0000000504077c10 */ /* 0x000fca000ff1e0ff */
[----:B------:R-:W-:-:S04]  /*6650*/  IMAD.X R17, RZ, RZ, R5, P0 ;  /* 0x000000ffff117224 */ /* 0x000fc800000e0605 */
[----:B0-----:R-:W-:-:S04]  /*6660*/  IMAD.WIDE.U32 R8, R17, UR6, RZ ;  /* 0x0000000611087c25 */ /* 0x001fc8000f8e00ff */
[----:B------:R-:W-:-:S04]  /*6670*/  IMAD.WIDE.U32 R8, P0, R7, UR7, R8 ;  /* 0x0000000707087c25 */ /* 0x000fc8000f800008 */
[----:B------:R-:W-:-:S04]  /*6680*/  IMAD.WIDE.U32 R6, R7, UR6, RZ ;  /* 0x0000000607067c25 */ /* 0x000fc8000f8e00ff */
[----:B------:R-:W-:Y:S01]  /*6690*/  IMAD.MOV.U32 R6, RZ, RZ, R9 ;  /* 0x000000ffff067224 */ /* 0x000fe200078e0009 */
[----:B------:R-:W-:Y:S01]  /*66a0*/  IADD3 RZ, P1, R7, R8, RZ ;  /* 0x0000000807ff7210 */ /* 0x000fe20007f3e0ff */
[----:B------:R-:W-:-:S04]  /*66b0*/  IMAD.X R7, RZ, RZ, RZ, P0 ;  /* 0x000000ffff077224 */ /* 0x000fc800000e06ff */
[----:B------:R-:W-:-:S08]  /*66c0*/  IMAD.WIDE.U32.X R6, R17, UR7, R6, P1 ;  /* 0x0000000711067c25 */ /* 0x000fd000088e0406 */
.L_x_121:
[----:B------:R-:W-:Y:S01]  /*66d0*/  FMUL R20, R20, UR9 ;  /* 0x0000000914147c20 */ /* 0x000fe20008400000 */
[--C-:B------:R-:W-:Y:S01]  /*66e0*/  SHF.R.U64 R17, R6, UR8, R7.reuse ;  /* 0x0000000806117c19 */ /* 0x100fe20008001207 */
[----:B------:R-:W-:Y:S01]  /*66f0*/  ULDC.64 UR6, c[0x0][0x620] ;  /* 0x0001880000067ab9 */ /* 0x000fe20000000a00 */
[----:B------:R-:W-:Y:S01]  /*6700*/  SHF.R.U32.HI R6, RZ, UR8, R7 ;  /* 0x00000008ff067c19 */ /* 0x000fe20008011607 */
[----:B------:R-:W-:Y:S01]  /*6710*/  ULDC.64 UR8, c[0x0][0x640] ;  /* 0x0001900000087ab9 */ /* 0x000fe20000000a00 */
[----:B------:R-:W-:Y:S01]  /*6720*/  IADD3 R7, P0, RZ, -R17, RZ ;  /* 0x80000011ff077210 */ /* 0x000fe20007f1e0ff */
[----:B------:R-:W0:Y:S01]  /*6730*/  F2I.U32.TRUNC.NTZ R20, R20 ;  /* 0x0000001400147305 */ /* 0x000e22000020f000 */
[----:B------:R-:W1:Y:S01]  /*6740*/  LDC R21, c[0x0][0x148] ;  /* 0x00005200ff157b82 */ /* 0x000e620000000800 */
[----:B------:R-:W-:Y:S02]  /*6750*/  ULDC UR5, c[0x0][0x618] ;  /* 0x0001860000057ab9 */ /* 0x000fe40000000800 */
[----:B------:R-:W-:Y:S01]  /*6760*/  IMAD.X R6, RZ, RZ, ~R6, P0 ;  /* 0x000000ffff067224 */ /* 0x000fe200000e0e06 */
[----:B------:R-:W-:-:S03]  /*6770*/  ISETP.NE.U32.AND P0, PT, RZ, UR8, PT ;  /* 0x00000008ff007c0c */ /* 0x000fc6000bf05070 */
[----:B------:R-:W-:Y:S01]  /*6780*/  IMAD R6, R6, UR6, RZ ;  /* 0x0000000606067c24 */ /* 0x000fe2000f8e02ff */
[----:B------:R-:W-:-:S03]  /*6790*/  ISETP.NE.AND.EX P0, PT, RZ, UR9, PT, P0 ;  /* 0x00000009ff007c0c */ /* 0x000fc6000bf05300 */
[C---:B------:R-:W-:Y:S02]  /*67a0*/  IMAD R9, R7.reuse, UR7, R6 ;  /* 0x0000000707097c24 */ /* 0x040fe4000f8e0206 */
[----:B------:R-:W-:Y:S01]  /*67b0*/  IMAD.WIDE.U32 R6, R7, UR6, R4 ;  /* 0x0000000607067c25 */ /* 0x000fe2000f8e0004 */
[----:B------:R-:W-:-:S03]  /*67c0*/  ULDC UR6, c[0x0][0x154] ;  /* 0x0000550000067ab9 */ /* 0x000fc60000000800 */
[----:B0-----:R-:W-:Y:S02]  /*67d0*/  IMAD.MOV R8, RZ, RZ, -R20 ;  /* 0x000000ffff087224 */ /* 0x001fe400078e0a14 */
[----:B------:R-:W-:Y:S02]  /*67e0*/  IMAD.IADD R7, R7, 0x1, R9 ;  /* 0x0000000107077824 */ /* 0x000fe400078e0209 */
[----:B--2---:R-:W-:Y:S01]  /*67f0*/  IMAD R18, R19, R8, R18 ;  /* 0x0000000813127224 */ /* 0x004fe200078e0212 */
[----:B---3--:R-:W-:Y:S02]  /*6800*/  I2FP.F32.U32 R8, R14 ;  /* 0x0000000e00087245 */ /* 0x008fe40000201000 */
[--C-:B------:R-:W-:Y:S02]  /*6810*/  SHF.R.U64 R19, R6, UR5, R7.reuse ;  /* 0x0000000506137c19 */ /* 0x100fe40008001207 */
[----:B------:R-:W-:Y:S01]  /*6820*/  SHF.R.U32.HI R6, RZ, UR5, R7 ;  /* 0x00000005ff067c19 */ /* 0x000fe20008011607 */
[----:B------:R-:W-:Y:S01]  /*6830*/  FMUL R8, R8, UR6 ;  /* 0x0000000608087c20 */ /* 0x000fe20008400000 */
[----:B------:R-:W-:-:S02]  /*6840*/  ULDC UR5, c[0x0][0x608] ;  /* 0x0001820000057ab9 */ /* 0x000fc40000000800 */
[--C-:B------:R-:W-:Y:S01]  /*6850*/  SHF.R.U64 R22, R19, UR5, R6.reuse ;  /* 0x0000000513167c19 */ /* 0x100fe20008001206 */
[----:B------:R0:W2:Y:S01]  /*6860*/  F2I.U32.TRUNC.NTZ R24, R8 ;  /* 0x0000000800187305 */ /* 0x0000a2000020f000 */
[----:B------:R-:W-:Y:S01]  /*6870*/  SHF.R.U32.HI R7, RZ, UR5, R6 ;  /* 0x00000005ff077c19 */ /* 0x000fe20008011606 */
[----:B------:R-:W-:-:S03]  /*6880*/  ULDC UR5, c[0x0][0x658] ;  /* 0x0001960000057ab9 */ /* 0x000fc60000000800 */
[--C-:B------:R-:W-:Y:S02]  /*6890*/  SHF.R.U64 R20, R22, UR5, R7.reuse ;  /* 0x0000000516147c19 */ /* 0x100fe40008001207 */
[----:B------:R-:W-:-:S03]  /*68a0*/  SHF.R.U32.HI R23, RZ, UR5, R7 ;  /* 0x00000005ff177c19 */ /* 0x000fc60008011607 */
[----:B------:R-:W-:Y:S02]  /*68b0*/  IMAD.MOV.U32 R6, RZ, RZ, R20 ;  /* 0x000000ffff067224 */ /* 0x000fe400078e0014 */
[----:B------:R-:W-:Y:S01]  /*68c0*/  IMAD.MOV.U32 R7, RZ, RZ, R23 ;  /* 0x000000ffff077224 */ /* 0x000fe200078e0017 */
[----:B0-----:R-:W-:Y:S06]  /*68d0*/  @!P0 BRA `(.L_x_122) ;  /* 0x0000000000288947 */ /* 0x001fec0003800000 */
[----:B------:R-:W-:Y:S02]  /*68e0*/  ULDC UR5, c[0x0][0x64c] ;  /* 0x0001930000057ab9 */ /* 0x000fe40000000800 */
[----:B------:R-:W-:-:S05]  /*68f0*/  IADD3 R7, P0, R20, UR5, RZ ;  /* 0x0000000514077c10 */ /* 0x000fca000ff1e0ff */
[----:B------:R-:W-:-:S04]  /*6900*/  IMAD.X R23, RZ, RZ, R23, P0 ;  /* 0x000000ffff177224 */ /* 0x000fc800000e0617 */
[----:B------:R-:W-:-:S04]  /*6910*/  IMAD.WIDE.U32 R8, R23, UR8, RZ ;  /* 0x0000000817087c25 */ /* 0x000fc8000f8e00ff */
[----:B------:R-:W-:-:S04]  /*6920*/  IMAD.WIDE.U32 R8, P0, R7, UR9, R8 ;  /* 0x0000000907087c25 */ /* 0x000fc8000f800008 */
[----:B------:R-:W-:-:S04]  /*6930*/  IMAD.WIDE.U32 R6, R7, UR8, RZ ;  /* 0x0000000807067c25 */ /* 0x000fc8000f8e00ff */
[----:B------:R-:W-:Y:S01]  /*6940*/  IMAD.MOV.U32 R6, RZ, RZ, R9 ;  /* 0x000000ffff067224 */ /* 0x000fe200078e0009 */
[----:B------:R-:W-:Y:S01]  /*6950*/  IADD3 RZ, P1, R7, R8, RZ ;  /* 0x0000000807ff7210 */ /* 0x000fe20007f3e0ff */
[----:B------:R-:W-:-:S04]  /*6960*/  IMAD.X R7, RZ, RZ, RZ, P0 ;  /* 0x000000ffff077224 */ /* 0x000fc800000e06ff */
[----:B------:R-:W-:-:S08]  /*6970*/  IMAD.WIDE.U32.X R6, R23, UR9, R6, P1 ;  /* 0x0000000917067c25 */ /* 0x000fd000088e0406 */
.L_x_122:
[----:B------:R-:W-:Y:S01]  /*6980*/  ULDC UR5, c[0x0][0x648] ;  /* 0x0001920000057ab9 */ /* 0x000fe20000000800 */
[----:B------:R-:W-:Y:S01]  /*6990*/  LOP3.LUT R22, R22, UR17, RZ, 0xc0, !PT ;  /* 0x0000001116167c12 */ /* 0x000fe2000f8ec0ff */
[----:B--2---:R-:W-:Y:S01]  /*69a0*/  IMAD.MOV R24, RZ, RZ, -R24 ;  /* 0x000000ffff187224 */ /* 0x004fe200078e0a18 */
[----:B------:R-:W-:Y:S01]  /*69b0*/  SHF.R.U64 R7, R6, UR5, R7 ;  /* 0x0000000506077c19 */ /* 0x000fe20008001207 */
[----:B------:R-:W-:Y:S01]  /*69c0*/  ULDC UR5, c[0x0][0x638] ;  /* 0x00018e0000057ab9 */ /* 0x000fe20000000800 */
[----:B------:R-:W-:Y:S01]  /*69d0*/  LOP3.LUT R19, R19, UR4, RZ, 0xc0, !PT ;  /* 0x0000000413137c12 */ /* 0x000fe2000f8ec0ff */
[----:B-1----:R-:W-:Y:S01]  /*69e0*/  @P4 IMAD R18, R21, R24, R14 ;  /* 0x0000001815124224 */ /* 0x002fe200078e020e */
[----:B------:R-:W-:Y:S01]  /*69f0*/  ULDC UR6, c[0x0][0x610] ;  /* 0x0001840000067ab9 */ /* 0x000fe20000000800 */
[----:B------:R-:W-:Y:S02]  /*6a00*/  IMAD.MOV R9, RZ, RZ, -R7 ;  /* 0x000000ffff097224 */ /* 0x000fe400078e0a07 */
[----:B------:R-:W-:-:S02]  /*6a10*/  IMAD R7, R7, UR18, R22 ;  /* 0x0000001207077c24 */ /* 0x000fc4000f8e0216 */
[----:B------:R-:W-:Y:S01]  /*6a20*/  IMAD R20, R9, UR5, R20 ;  /* 0x0000000509147c24 */ /* 0x000fe2000f8e0214 */
[----:B------:R-:W-:Y:S01]  /*6a30*/  ULDC UR5, c[0x0][0x600] ;  /* 0x0001800000057ab9 */ /* 0x000fe20000000800 */
[----:B------:R-:W-:Y:S02]  /*6a40*/  IMAD R14, R7, UR6, R18 ;  /* 0x00000006070e7c24 */ /* 0x000fe4000f8e0212 */
[----:B------:R-:W-:Y:S02]  /*6a50*/  IMAD R7, R20, UR5, R19 ;  /* 0x0000000514077c24 */ /* 0x000fe4000f8e0213 */
[----:B------:R-:W-:-:S03]  /*6a60*/  IMAD.MOV.U32 R6, RZ, RZ, 0x1 ;  /* 0x00000001ff067424 */ /* 0x000fc600078e00ff */
[----:B------:R-:W-:Y:S02]  /*6a70*/  SEL R18, R7, R14, !P4 ;  /* 0x0000000e07127207 */ /* 0x000fe40006000000 */
[----:B------:R-:W-:-:S07]  /*6a80*/  SEL R14, R14, R7, !P4 ;  /* 0x000000070e0e7207 */ /* 0x000fce0006000000 */
.L_x_120:
[----:B------:R-:W-:Y:S05]  /*6a90*/  BSYNC B1 ;  /* 0x0000000000017941 */ /* 0x000fea0003800000 */
.L_x_119:
[----:B------:R-:W-:-:S13]  /*6aa0*/  LOP3.LUT P0, RZ, R6, 0xff, RZ, 0xc0, !PT ;  /* 0x000000ff06ff7812 */ /* 0x000fda000780c0ff */
[----:B------:R-:W-:Y:S05]  /*6ab0*/  @P0 BRA `(.L_x_123) ;  /* 0xfffffff4003c0947 */ /* 0x000fea000383ffff */
[----:B------:R-:W-:Y:S05]  /*6ac0*/  BSYNC B0 ;  /* 0x0000000000007941 */ /* 0x000fea0003800000 */
.L_x_112:
[----:B------:R-:W-:-:S03]  /*6ad0*/  UMOV UR5, 0xffffffff ;  /* 0xffffffff00057882 */ /* 0x000fc60000000000 */
[----:B------:R-:W-:Y:S05]  /*6ae0*/  BRA.DIV UR5, `(.L_x_124) ;  /* 0x0000001605c07947 */ /* 0x000fea000b800000 */
[----:B------:R-:W-:-:S13]  /*6af0*/  ELECT P0, URZ, PT ;  /* 0x00000000003f782f */ /* 0x000fda0003800000 */
.L_x_171:
[----:B------:R-:W-:Y:S04]  /*6b00*/  BSSY B0, `(.L_x_125) ;  /* 0x0000154000007945 */ /* 0x000fe80003800000 */
[----:B------:R-:W-:Y:S05]  /*6b10*/  @!P0 BRA `(.L_x_126) ;  /* 0x0000001400488947 */ /* 0x000fea0003800000 */
[----:B------:R-:W-:-:S04]  /*6b20*/  LOP3.LUT R2, R2, 0x2, RZ, 0xfc, !PT ;  /* 0x0000000202027812 */ /* 0x000fc800078efcff */
[----:B------:R-:W-:-:S13]  /*6b30*/  ISETP.NE.AND P0, PT, R2, 0x3, PT ;  /* 0x000000030200780c */ /* 0x000fda0003f05270 */
[----:B------:R-:W-:Y:S05]  /*6b40*/  @!P0 BRA `(.L_x_127) ;  /* 0x0000000000048947 */ /* 0x000fea0003800000 */
[----:B------:R-:W-:Y:S01]  /*6b50*/  BPT.TRAP 0x1 ;  /* 0x000000040000795c */ /* 0x000fe20000300000 */
.L_x_127:
[----:B------:R-:W1:Y:S01]  /*6b60*/  S2R R5, SR_CgaCtaId ;  /* 0x0000000000057919 */ /* 0x000e620000008800 */
[----:B------:R-:W-:Y:S02]  /*6b70*/  MOV R0, 0x400 ;  /* 0x0000040000007802 */ /* 0x000fe40000000f00 */
[----:B------:R-:W-:Y:S02]  /*6b80*/  SHF.L.U32 R4, R3, 0x1f, RZ ;  /* 0x0000001f03047819 */ /* 0x000fe400000006ff */
[----:B-1----:R-:W-:-:S05]  /*6b90*/  LEA R0, R5, R0, 0x18 ;  /* 0x0000000005007211 */ /* 0x002fca00078ec0ff */
[----:B------:R-:W-:-:S04]  /*6ba0*/  VIADD R0, R0, 0x128 ;  /* 0x0000012800007836 */ /* 0x000fc80000000000 */
[C---:B------:R-:W-:Y:S02]  /*6bb0*/  IMAD R7, R13.reuse, 0x8, R0 ;  /* 0x000000080d077824 */ /* 0x040fe400078e0200 */
[----:B------:R-:W-:Y:S02]  /*6bc0*/  VIADD R13, R13, 0x1 ;  /* 0x000000010d0d7836 */ /* 0x000fe40000000000 */
[----:B------:R-:W1:Y:S03]  /*6bd0*/  SYNCS.PHASECHK.TRANS64.TRYWAIT P0, [R7+URZ], R4 ;  /* 0x00000004070075a7 */ /* 0x000e66000800017f */
[----:B------:R-:W-:-:S04]  /*6be0*/  ISETP.NE.AND P1, PT, R13, 0x25, PT ;  /* 0x000000250d00780c */ /* 0x000fc80003f25270 */
[----:B------:R-:W-:Y:S02]  /*6bf0*/  SEL R2, RZ, 0x1, P1 ;  /* 0x00000001ff027807 */ /* 0x000fe40000800000 */
[----:B------:R-:W-:Y:S02]  /*6c00*/  SEL R13, R13, RZ, P1 ;  /* 0x000000ff0d0d7207 */ /* 0x000fe40000800000 */
[----:B------:R-:W-:-:S03]  /*6c10*/  LOP3.LUT R6, R3, R2, RZ, 0x3c, !PT ;  /* 0x0000000203067212 */ /* 0x000fc600078e3cff */
[----:B0-----:R-:W-:Y:S01]  /*6c20*/  IMAD R8, R13, 0x8, R0 ;  /* 0x000000080d087824 */ /* 0x001fe200078e0200 */
[----:B------:R-:W-:Y:S01]  /*6c30*/  SHF.L.U32 R5, R6, 0x1f, RZ ;  /* 0x0000001f06057819 */ /* 0x000fe200000006ff */
[----:B-1----:R-:W-:Y:S06]  /*6c40*/  @!P0 BRA `(.L_x_128) ;  /* 0x0000001400888947 */ /* 0x002fec0003800000 */
.L_x_172:
[----:B------:R-:W1:Y:S01]  /*6c50*/  SYNCS.PHASECHK.TRANS64.TRYWAIT P0, [R8+URZ], R5 ;  /* 0x00000005080075a7 */ /* 0x000e62000800017f */
[----:B------:R-:W-:-:S05]  /*6c60*/  VIADD R2, R13, 0x1 ;  /* 0x000000010d027836 */ /* 0x000fca0000000000 */
[----:B------:R-:W-:-:S04]  /*6c70*/  ISETP.NE.AND P1, PT, R2, 0x25, PT ;  /* 0x000000250200780c */ /* 0x000fc80003f25270 */
[----:B------:R-:W-:Y:S02]  /*6c80*/  SEL R3, RZ, 0x1, P1 ;  /* 0x00000001ff037807 */ /* 0x000fe40000800000 */
[----:B0-----:R-:W-:Y:S02]  /*6c90*/  SEL R7, R2, RZ, P1 ;  /* 0x000000ff02077207 */ /* 0x001fe40000800000 */
[----:B------:R-:W-:-:S03]  /*6ca0*/  LOP3.LUT R6, R6, R3, RZ, 0x3c, !PT ;  /* 0x0000000306067212 */ /* 0x000fc600078e3cff */
[----:B------:R-:W-:Y:S01]  /*6cb0*/  IMAD R9, R7, 0x8, R0 ;  /* 0x0000000807097824 */ /* 0x000fe200078e0200 */
[----:B------:R-:W-:Y:S01]  /*6cc0*/  SHF.L.U32 R4, R6, 0x1f, RZ ;  /* 0x0000001f06047819 */ /* 0x000fe200000006ff */
[----:B-1----:R-:W-:Y:S06]  /*6cd0*/  @!P0 BRA `(.L_x_129) ;  /* 0x0000001400788947 */ /* 0x002fec0003800000 */
.L_x_173:
[----:B------:R-:W1:Y:S01]  /*6ce0*/  SYNCS.PHASECHK.TRANS64.TRYWAIT P0, [R9+URZ], R4 ;  /* 0x00000004090075a7 */ /* 0x000e62000800017f */
[----:B------:R-:W-:-:S05]  /*6cf0*/  VIADD R2, R7, 0x1 ;  /* 0x0000000107027836 */ /* 0x000fca0000000000 */
[----:B------:R-:W-:-:S04]  /*6d00*/  ISETP.NE.AND P1, PT, R2, 0x25, PT ;  /* 0x000000250200780c */ /* 0x000fc80003f25270 */
[----:B------:R-:W-:Y:S02]  /*6d10*/  SEL R3, RZ, 0x1, P1 ;  /* 0x00000001ff037807 */ /* 0x000fe40000800000 */
[----:B------:R-:W-:Y:S02]  /*6d20*/  SEL R7, R2, RZ, P1 ;  /* 0x000000ff02077207 */ /* 0x000fe40000800000 */
[----:B------:R-:W-:-:S03]  /*6d30*/  LOP3.LUT R6, R6, R3, RZ, 0x3c, !PT ;  /* 0x0000000306067212 */ /* 0x000fc600078e3cff */
[----:B0-----:R-:W-:Y:S01]  /*6d40*/  IMAD R8, R7, 0x8, R0 ;  /* 0x0000000807087824 */ /* 0x001fe200078e0200 */
[----:B------:R-:W-:Y:S01]  /*6d50*/  SHF.L.U32 R5, R6, 0x1f, RZ ;  /* 0x0000001f06057819 */ /* 0x000fe200000006ff */
[----:B-1----:R-:W-:Y:S06]  /*6d60*/  @!P0 BRA `(.L_x_130) ;  /* 0x0000001400688947 */ /* 0x002fec0003800000 */
.L_x_174:
        /* <DEDUP_REMOVED lines=9> */
.L_x_175:
        /* <DEDUP_REMOVED lines=9> */
.L_x_176:
        /* <DEDUP_REMOVED lines=9> */
.L_x_177:
        /* <DEDUP_REMOVED lines=9> */
.L_x_178:
        /* <DEDUP_REMOVED lines=9> */
.L_x_179:
        /* <DEDUP_REMOVED lines=9> */
.L_x_180:
        /* <DEDUP_REMOVED lines=9> */
.L_x_181:
        /* <DEDUP_REMOVED lines=9> */
.L_x_182:
        /* <DEDUP_REMOVED lines=9> */
.L_x_183:
        /* <DEDUP_REMOVED lines=9> */
.L_x_184:
        /* <DEDUP_REMOVED lines=9> */
.L_x_185:
        /* <DEDUP_REMOVED lines=9> */
.L_x_186:
        /* <DEDUP_REMOVED lines=9> */
.L_x_187:
        /* <DEDUP_REMOVED lines=9> */
.L_x_188:
        /* <DEDUP_REMOVED lines=9> */
.L_x_189:
        /* <DEDUP_REMOVED lines=9> */
.L_x_190:
        /* <DEDUP_REMOVED lines=9> */
.L_x_191:
        /* <DEDUP_REMOVED lines=9> */
.L_x_192:
        /* <DEDUP_REMOVED lines=9> */
.L_x_193:
        /* <DEDUP_REMOVED lines=9> */
.L_x_194:
        /* <DEDUP_REMOVED lines=9> */
.L_x_195:
        /* <DEDUP_REMOVED lines=9> */
.L_x_196:
        /* <DEDUP_REMOVED lines=9> */
.L_x_197:
        /* <DEDUP_REMOVED lines=9> */
.L_x_198:
        /* <DEDUP_REMOVED lines=9> */
.L_x_199:
        /* <DEDUP_REMOVED lines=9> */
.L_x_200:
        /* <DEDUP_REMOVED lines=9> */
.L_x_201:
        /* <DEDUP_REMOVED lines=9> */
.L_x_202:
        /* <DEDUP_REMOVED lines=9> */
.L_x_203:
        /* <DEDUP_REMOVED lines=9> */
.L_x_204:
        /* <DEDUP_REMOVED lines=9> */
.L_x_205:
[----:B------:R-:W1:Y:S01]  /*7ee0*/  SYNCS.PHASECHK.TRANS64.TRYWAIT P0, [R9+URZ], R4 ;  /* 0x00000004090075a7 */ /* 0x000e62000800017f */
[----:B------:R-:W-:-:S05]  /*7ef0*/  VIADD R2, R7, 0x1 ;  /* 0x0000000107027836 */ /* 0x000fca0000000000 */
[----:B------:R-:W-:-:S04]  /*7f00*/  ISETP.NE.AND P1, PT, R2, 0x25, PT ;  /* 0x000000250200780c */ /* 0x000fc80003f25270 */
[----:B------:R-:W-:Y:S02]  /*7f10*/  SEL R3, RZ, 0x1, P1 ;  /* 0x00000001ff037807 */ /* 0x000fe40000800000 */
[----:B------:R-:W-:Y:S02]  /*7f20*/  SEL R7, R2, RZ, P1 ;  /* 0x000000ff02077207 */ /* 0x000fe40000800000 */
[----:B------:R-:W-:-:S03]  /*7f30*/  LOP3.LUT R11, R6, R3, RZ, 0x3c, !PT ;  /* 0x00000003060b7212 */ /* 0x000fc600078e3cff */
[----:B------:R-:W-:Y:S01]  /*7f40*/  IMAD R6, R7, 0x8, R0 ;  /* 0x0000000807067824 */ /* 0x000fe200078e0200 */
[----:B0-----:R-:W-:Y:S01]  /*7f50*/  SHF.L.U32 R5, R11, 0x1f, RZ ;  /* 0x0000001f0b057819 */ /* 0x001fe200000006ff */
[----:B-1----:R-:W-:Y:S06]  /*7f60*/  @!P0 BRA `(.L_x_162) ;  /* 0x0000000c00688947 */ /* 0x002fec0003800000 */
.L_x_206:
[----:B------:R-:W1:Y:S01]  /*7f70*/  SYNCS.PHASECHK.TRANS64.TRYWAIT P0, [R6+URZ], R5 ;  /* 0x00000005060075a7 */ /* 0x000e62000800017f */
[----:B------:R-:W-:-:S05]  /*7f80*/  VIADD R2, R7, 0x1 ;  /* 0x0000000107027836 */ /* 0x000fca0000000000 */
[----:B------:R-:W-:-:S04]  /*7f90*/  ISETP.NE.AND P1, PT, R2, 0x25, PT ;  /* 0x000000250200780c */ /* 0x000fc80003f25270 */
[----:B0-----:R-:W-:Y:S02]  /*7fa0*/  SEL R4, RZ, 0x1, P1 ;  /* 0x00000001ff047807 */ /* 0x001fe40000800000 */
[----:B------:R-:W-:Y:S02]  /*7fb0*/  SEL R3, R2, RZ, P1 ;  /* 0x000000ff02037207 */ /* 0x000fe40000800000 */
[----:B------:R-:W-:Y:S01]  /*7fc0*/  LOP3.LUT R4, R11, R4, RZ, 0x3c, !PT ;  /* 0x000000040b047212 */ /* 0x000fe200078e3cff */
[----:B-1----:R-:W-:Y:S06]  /*7fd0*/  @!P0 BRA `(.L_x_163) ;  /* 0x0000000c00608947 */ /* 0x002fec0003800000 */
.L_x_207:
[----:B------:R-:W-:Y:S01]  /*7fe0*/  IMAD R3, R3, 0x8, R0 ;  /* 0x0000000803037824 */ /* 0x000fe200078e0200 */
[----:B------:R-:W-:-:S07]  /*7ff0*/  SHF.L.U32 R0, R4, 0x1f, RZ ;  /* 0x0000001f04007819 */ /* 0x000fce00000006ff */
.L_x_164:
[----:B-1----:R1:W2:Y:S02]  /*8000*/  SYNCS.PHASECHK.TRANS64.TRYWAIT P0, [R3+URZ], R0 ;  /* 0x00000000030075a7 */ /* 0x0022a4000800017f */
[----:B--2---:R-:W-:Y:S05]  /*8010*/  @!P0 NANOSLEEP.SYNCS 0x989680 ;  /* 0x009896800000895d */ /* 0x004fea0003900000 */
[----:B------:R-:W2:Y:S02]  /*8020*/  @!P0 SYNCS.PHASECHK.TRANS64 P0, [R3+URZ], R0 ;  /* 0x00000000030085a7 */ /* 0x000ea4000800007f */
[----:B--2---:R-:W-:Y:S05]  /*8030*/  @!P0 BRA `(.L_x_164) ;  /* 0xfffffffc00f08947 */ /* 0x004fea000383ffff */
.L_x_126:
[----:B------:R-:W-:Y:S05]  /*8040*/  BSYNC B0 ;  /* 0x0000000000007941 */ /* 0x000fea0003800000 */
.L_x_125:
[----:B------:R-:W-:Y:S05]  /*8050*/  EXIT ;  /* 0x000000000000794d */ /* 0x000fea0003800000 */
.L_x_22:
[----:B-1----:R-:W-:-:S04]  /*8060*/  IMAD.U32 R9, RZ, RZ, UR6 ;  /* 0x00000006ff097e24 */ /* 0x002fc8000f8e00ff */
[----:B------:R1:W4:Y:S03]  /*8070*/  SYNCS.PHASECHK.TRANS64.TRYWAIT P1, [R9+URZ], R8 ;  /* 0x00000008090075a7 */ /* 0x000326000802017f */
[----:B----4-:R-:W-:Y:S05]  /*8080*/  @!P1 NANOSLEEP.SYNCS 0x989680 ;  /* 0x009896800000995d */ /* 0x010fea0003900000 */
[----:B------:R-:W4:Y:S02]  /*8090*/  @!P1 SYNCS.PHASECHK.TRANS64 P1, [R9+URZ], R8 ;  /* 0x00000008090095a7 */ /* 0x000f24000802007f */
[----:B----4-:R-:W-:Y:S05]  /*80a0*/  @!P1 BRA `(.L_x_22) ;  /* 0xfffffffc00ec9947 */ /* 0x010fea000383ffff */
[----:B------:R-:W-:Y:S05]  /*80b0*/  BRA `(.L_x_21) ;  /* 0xffffff9800407947 */ /* 0x000fea000383ffff */
.L_x_28:
[----:B-1----:R-:W-:-:S04]  /*80c0*/  IMAD.U32 R13, RZ, RZ, UR12 ;  /* 0x0000000cff0d7e24 */ /* 0x002fc8000f8e00ff */
[----:B------:R1:W4:Y:S03]  /*80d0*/  SYNCS.PHASECHK.TRANS64.TRYWAIT P1, [R13+URZ], R10 ;  /* 0x0000000a0d0075a7 */ /* 0x000326000802017f */
[----:B----4-:R-:W-:Y:S05]  /*80e0*/  @!P1 NANOSLEEP.SYNCS 0x989680 ;  /* 0x009896800000995d */ /* 0x010fea0003900000 */
[----:B------:R-:W4:Y:S02]  /*80f0*/  @!P1 SYNCS.PHASECHK.TRANS64 P1, [R13+URZ], R10 ;  /* 0x0000000a0d0095a7 */ /* 0x000f24000802007f */
[----:B----4-:R-:W-:Y:S05]  /*8100*/  @!P1 BRA `(.L_x_28) ;  /* 0xfffffffc00ec9947 */ /* 0x010fea000383ffff */
[----:B------:R-:W-:Y:S05]  /*8110*/  BRA `(.L_x_27) ;  /* 0xffffff9c00b07947 */ /* 0x000fea000383ffff */
.L_x_113:
[----:B------:R-:W-:Y:S01]  /*8120*/  BSSY B1, `(.L_x_165) ;  /* 0x0000006000017945 */ /* 0x000fe20003800000 */
[----:B------:R-:W-:-:S07]  /*8130*/  IMAD.MOV.U32 R6, RZ, RZ, -0x1 ;  /* 0xffffffffff067424 */ /* 0x000fce00078e00ff */
[----:B------:R-:W-:Y:S05]  /*8140*/  WARPSYNC.COLLECTIVE R6, `(.L_x_166) ;  /* 0x00000000060c7348 */ /* 0x000fea0003c00000 */
[----:B------:R-:W-:Y:S02]  /*8150*/  ELECT P0, UR62, PT ;  /* 0x00000000003e782f */ /* 0x000fe40003800000 */
[----:B------:R-:W-:Y:S01]  /*8160*/  MOV R6, UR62 ;  /* 0x0000003e00067c02 */ /* 0x000fe20008000f00 */
[----:B------:R-:W-:Y:S10]  /*8170*/  ENDCOLLECTIVE ;  /* 0x000000000000791b */ /* 0x000ff40003800000 */
.L_x_166:
[----:B------:R-:W-:Y:S05]  /*8180*/  BSYNC B1 ;  /* 0x0000000000017941 */ /* 0x000fea0003800000 */
.L_x_165:
[----:B------:R-:W-:Y:S05]  /*8190*/  BRA `(.L_x_167) ;  /* 0xffffffdc00907947 */ /* 0x000fea000383ffff */
.L_x_116:
[----:B-1----:R1:W2:Y:S02]  /*81a0*/  SYNCS.PHASECHK.TRANS64.TRYWAIT P0, [R20+URZ+0x128], R9 ;  /* 0x00012809140075a7 */ /* 0x0022a4000800017f */
[----:B--2---:R-:W-:Y:S05]  /*81b0*/  @!P0 NANOSLEEP.SYNCS 0x989680 ;  /* 0x009896800000895d */ /* 0x004fea0003900000 */
[----:B------:R-:W2:Y:S02]  /*81c0*/  @!P0 SYNCS.PHASECHK.TRANS64 P0, [R20+URZ+0x128], R9 ;  /* 0x00012809140085a7 */ /* 0x000ea4000800007f */
[----:B--2---:R-:W-:Y:S05]  /*81d0*/  @!P0 BRA `(.L_x_116) ;  /* 0xfffffffc00f08947 */ /* 0x004fea000383ffff */
[----:B------:R-:W-:Y:S05]  /*81e0*/  BRA `(.L_x_168) ;  /* 0xffffffdc00d07947 */ /* 0x000fea000383ffff */
.L_x_124:
[----:B------:R-:W-:Y:S01]  /*81f0*/  BSSY B0, `(.L_x_169) ;  /* 0x0000006000007945 */ /* 0x000fe20003800000 */
[----:B------:R-:W-:-:S07]  /*8200*/  IMAD.MOV.U32 R6, RZ, RZ, -0x1 ;  /* 0xffffffffff067424 */ /* 0x000fce00078e00ff */
[----:B0-----:R-:W-:Y:S05]  /*8210*/  WARPSYNC.COLLECTIVE R6, `(.L_x_170) ;  /* 0x00000000060c7348 */ /* 0x001fea0003c00000 */
[----:B------:R-:W-:Y:S02]  /*8220*/  ELECT P0, UR62, PT ;  /* 0x00000000003e782f */ /* 0x000fe40003800000 */
[----:B------:R-:W-:Y:S01]  /*8230*/  MOV R6, UR62 ;  /* 0x0000003e00067c02 */ /* 0x000fe20008000f00 */
[----:B0-----:R-:W-:Y:S10]  /*8240*/  ENDCOLLECTIVE ;  /* 0x000000000000791b */ /* 0x001ff40003800000 */
.L_x_170:
[----:B------:R-:W-:Y:S05]  /*8250*/  BSYNC B0 ;  /* 0x0000000000007941 */ /* 0x000fea0003800000 */
.L_x_169:
[----:B------:R-:W-:Y:S05]  /*8260*/  BRA `(.L_x_171) ;  /* 0xffffffe800247947 */ /* 0x000fea000383ffff */
.L_x_128:
[----:B0-----:R0:W1:Y:S02]  /*8270*/  SYNCS.PHASECHK.TRANS64.TRYWAIT P0, [R7+URZ], R4 ;  /* 0x00000004070075a7 */ /* 0x001064000800017f */
[----:B-1----:R-:W-:Y:S05]  /*8280*/  @!P0 NANOSLEEP.SYNCS 0x989680 ;  /* 0x009896800000895d */ /* 0x002fea0003900000 */
[----:B------:R-:W1:Y:S02]  /*8290*/  @!P0 SYNCS.PHASECHK.TRANS64 P0, [R7+URZ], R4 ;  /* 0x00000004070085a7 */ /* 0x000e64000800007f */
[----:B-1----:R-:W-:Y:S05]  /*82a0*/  @!P0 BRA `(.L_x_128) ;  /* 0xfffffffc00f08947 */ /* 0x002fea000383ffff */
[----:B------:R-:W-:Y:S05]  /*82b0*/  BRA `(.L_x_172) ;  /* 0xffffffe800647947 */ /* 0x000fea000383ffff */
.L_x_129:
[----:B0-----:R0:W1:Y:S02]  /*82c0*/  SYNCS.PHASECHK.TRANS64.TRYWAIT P0, [R8+URZ], R5 ;  /* 0x00000005080075a7 */ /* 0x001064000800017f */
[----:B-1----:R-:W-:Y:S05]  /*82d0*/  @!P0 NANOSLEEP.SYNCS 0x989680 ;  /* 0x009896800000895d */ /* 0x002fea0003900000 */
[----:B------:R-:W1:Y:S02]  /*82e0*/  @!P0 SYNCS.PHASECHK.TRANS64 P0, [R8+URZ], R5 ;  /* 0x00000005080085a7 */ /* 0x000e64000800007f */
[----:B-1----:R-:W-:Y:S05]  /*82f0*/  @!P0 BRA `(.L_x_129) ;  /* 0xfffffffc00f08947 */ /* 0x002fea000383ffff */
[----:B------:R-:W-:Y:S05]  /*8300*/  BRA `(.L_x_173) ;  /* 0xffffffe800747947 */ /* 0x000fea000383ffff */
.L_x_130:
[----:B0-----:R0:W1:Y:S02]  /*8310*/  SYNCS.PHASECHK.TRANS64.TRYWAIT P0, [R9+URZ], R4 ;  /* 0x00000004090075a7 */ /* 0x001064000800017f */
[----:B-1----:R-:W-:Y:S05]  /*8320*/  @!P0 NANOSLEEP.SYNCS 0x989680 ;  /* 0x009896800000895d */ /* 0x002fea0003900000 */
[----:B------:R-:W1:Y:S02]  /*8330*/  @!P0 SYNCS.PHASECHK.TRANS64 P0, [R9+URZ], R4 ;  /* 0x00000004090085a7 */ /* 0x000e64000800007f */
[----:B-1----:R-:W-:Y:S05]  /*8340*/  @!P0 BRA `(.L_x_130) ;  /* 0xfffffffc00f08947 */ /* 0x002fea000383ffff */
[----:B------:R-:W-:Y:S05]  /*8350*/  BRA `(.L_x_174) ;  /* 0xffffffe800847947 */ /* 0x000fea000383ffff */
.L_x_131:
[----:B0-----:R0:W1:Y:S02]  /*8360*/  SYNCS.PHASECHK.TRANS64.TRYWAIT P0, [R8+URZ], R5 ;  /* 0x00000005080075a7 */ /* 0x001064000800017f */
[----:B-1----:R-:W-:Y:S05]  /*8370*/  @!P0 NANOSLEEP.SYNCS 0x989680 ;  /* 0x009896800000895d */ /* 0x002fea0003900000 */
[----:B------:R-:W1:Y:S02]  /*8380*/  @!P0 SYNCS.PHASECHK.TRANS64 P0, [R8+URZ], R5 ;  /* 0x00000005080085a7 */ /* 0x000e64000800007f */
[----:B-1----:R-:W-:Y:S05]  /*8390*/  @!P0 BRA `(.L_x_131) ;  /* 0xfffffffc00f08947 */ /* 0x002fea000383ffff */
[----:B------:R-:W-:Y:S05]  /*83a0*/  BRA `(.L_x_175) ;  /* 0xffffffe800947947 */ /* 0x000fea000383ffff */
.L_x_132:
[----:B0-----:R0:W1:Y:S02]  /*83b0*/  SYNCS.PHASECHK.TRANS64.TRYWAIT P0, [R9+URZ], R4 ;  /* 0x00000004090075a7 */ /* 0x001064000800017f */
[----:B-1----:R-:W-:Y:S05]  /*83c0*/  @!P0 NANOSLEEP.SYNCS 0x989680 ;  /* 0x009896800000895d */ /* 0x002fea0003900000 */
[----:B------:R-:W1:Y:S02]  /*83d0*/  @!P0 SYNCS.PHASECHK.TRANS64 P0, [R9+URZ], R4 ;  /* 0x00000004090085a7 */ /* 0x000e64000800007f */
[----:B-1----:R-:W-:Y:S05]  /*83e0*/  @!P0 BRA `(.L_x_132) ;  /* 0xfffffffc00f08947 */ /* 0x002fea000383ffff */
[----:B------:R-:W-:Y:S05]  /*83f0*/  BRA `(.L_x_176) ;  /* 0xffffffe800a47947 */ /* 0x000fea000383ffff */
.L_x_133:
[----:B0-----:R0:W1:Y:S02]  /*8400*/  SYNCS.PHASECHK.TRANS64.TRYWAIT P0, [R8+URZ], R5 ;  /* 0x00000005080075a7 */ /* 0x001064000800017f */
[----:B-1----:R-:W-:Y:S05]  /*8410*/  @!P0 NANOSLEEP.SYNCS 0x989680 ;  /* 0x009896800000895d */ /* 0x002fea0003900000 */
[----:B------:R-:W1:Y:S02]  /*8420*/  @!P0 SYNCS.PHASECHK.TRANS64 P0, [R8+URZ], R5 ;  /* 0x00000005080085a7 */ /* 0x000e64000800007f */
[----:B-1----:R-:W-:Y:S05]  /*8430*/  @!P0 BRA `(.L_x_133) ;  /* 0xfffffffc00f08947 */ /* 0x002fea000383ffff */
[----:B------:R-:W-:Y:S05]  /*8440*/  BRA `(.L_x_177) ;  /* 0xffffffe800b47947 */ /* 0x000fea000383ffff */
.L_x_134:
[----:B0-----:R0:W1:Y:S02]  /*8450*/  SYNCS.PHASECHK.TRANS64.TRYWAIT P0, [R9+URZ], R4 ;  /* 0x00000004090075a7 */ /* 0x001064000800017f */
[----:B-1----:R-:W-:Y:S05]  /*8460*/  @!P0 NANOSLEEP.SYNCS 0x989680 ;  /* 0x009896800000895d */ /* 0x002fea0003900000 */
[----:B------:R-:W1:Y:S02]  /*8470*/  @!P0 SYNCS.PHASECHK.TRANS64 P0, [R9+URZ], R4 ;  /* 0x00000004090085a7 */ /* 0x000e64000800007f */
[----:B-1----:R-:W-:Y:S05]  /*8480*/  @!P0 BRA `(.L_x_134) ;  /* 0xfffffffc00f08947 */ /* 0x002fea000383ffff */
[----:B------:R-:W-:Y:S05]  /*8490*/  BRA `(.L_x_178) ;  /* 0xffffffe800c47947 */ /* 0x000fea000383ffff */
.L_x_135:
[----:B0-----:R0:W1:Y:S02]  /*84a0*/  SYNCS.PHASECHK.TRANS64.TRYWAIT P0, [R8+URZ], R5 ;  /* 0x00000005080075a7 */ /* 0x001064000800017f */
[----:B-1----:R-:W-:Y:S05]  /*84b0*/  @!P0 NANOSLEEP.SYNCS 0x989680 ;  /* 0x009896800000895d */ /* 0x002fea0003900000 */
[----:B------:R-:W1:Y:S02]  /*84c0*/  @!P0 SYNCS.PHASECHK.TRANS64 P0, [R8+URZ], R5 ;  /* 0x00000005080085a7 */ /* 0x000e64000800007f */
[----:B-1----:R-:W-:Y:S05]  /*84d0*/  @!P0 BRA `(.L_x_135) ;  /* 0xfffffffc00f08947 */ /* 0x002fea000383ffff */
[----:B------:R-:W-:Y:S05]  /*84e0*/  BRA `(.L_x_179) ;  /* 0xffffffe800d47947 */ /* 0x000fea000383ffff */
.L_x_136:
[----:B0-----:R0:W1:Y:S02]  /*84f0*/  SYNCS.PHASECHK.TRANS64.TRYWAIT P0, [R9+URZ], R4 ;  /* 0x00000004090075a7 */ /* 0x001064000800017f */
[----:B-1----:R-:W-:Y:S05]  /*8500*/  @!P0 NANOSLEEP.SYNCS 0x989680 ;  /* 0x009896800000895d */ /* 0x002fea0003900000 */
[----:B------:R-:W1:Y:S02]  /*8510*/  @!P0 SYNCS.PHASECHK.TRANS64 P0, [R9+URZ], R4 ;  /* 0x00000004090085a7 */ /* 0x000e64000800007f */
[----:B-1----:R-:W-:Y:S05]  /*8520*/  @!P0 BRA `(.L_x_136) ;  /* 0xfffffffc00f08947 */ /* 0x002fea000383ffff */
[----:B------:R-:W-:Y:S05]  /*8530*/  BRA `(.L_x_180) ;  /* 0xffffffe800e47947 */ /* 0x000fea000383ffff */
.L_x_137:
[----:B0-----:R0:W1:Y:S02]  /*8540*/  SYNCS.PHASECHK.TRANS64.TRYWAIT P0, [R8+URZ], R5 ;  /* 0x00000005080075a7 */ /* 0x001064000800017f */
[----:B-1----:R-:W-:Y:S05]  /*8550*/  @!P0 NANOSLEEP.SYNCS 0x989680 ;  /* 0x009896800000895d */ /* 0x002fea0003900000 */
[----:B------:R-:W1:Y:S02]  /*8560*/  @!P0 SYNCS.PHASECHK.TRANS64 P0, [R8+URZ], R5 ;  /* 0x00000005080085a7 */ /* 0x000e64000800007f */
[----:B-1----:R-:W-:Y:S05]  /*8570*/  @!P0 BRA `(.L_x_137) ;  /* 0xfffffffc00f08947 */ /* 0x002fea000383ffff */
[----:B------:R-:W-:Y:S05]  /*8580*/  BRA `(.L_x_181) ;  /* 0xffffffe800f47947 */ /* 0x000fea000383ffff */
.L_x_138:
[----:B0-----:R0:W1:Y:S02]  /*8590*/  SYNCS.PHASECHK.TRANS64.TRYWAIT P0, [R9+URZ], R4 ;  /* 0x00000004090075a7 */ /* 0x001064000800017f */
[----:B-1----:R-:W-:Y:S05]  /*85a0*/  @!P0 NANOSLEEP.SYNCS 0x989680 ;  /* 0x009896800000895d */ /* 0x002fea0003900000 */
[----:B------:R-:W1:Y:S02]  /*85b0*/  @!P0 SYNCS.PHASECHK.TRANS64 P0, [R9+URZ], R4 ;  /* 0x00000004090085a7 */ /* 0x000e64000800007f */
[----:B-1----:R-:W-:Y:S05]  /*85c0*/  @!P0 BRA `(.L_x_138) ;  /* 0xfffffffc00f08947 */ /* 0x002fea000383ffff */
[----:B------:R-:W-:Y:S05]  /*85d0*/  BRA `(.L_x_182) ;  /* 0xffffffec00047947 */ /* 0x000fea000383ffff */
.L_x_139:
[----:B0-----:R0:W1:Y:S02]  /*85e0*/  SYNCS.PHASECHK.TRANS64.TRYWAIT P0, [R8+URZ], R5 ;  /* 0x00000005080075a7 */ /* 0x001064000800017f */
[----:B-1----:R-:W-:Y:S05]  /*85f0*/  @!P0 NANOSLEEP.SYNCS 0x989680 ;  /* 0x009896800000895d */ /* 0x002fea0003900000 */
[----:B------:R-:W1:Y:S02]  /*8600*/  @!P0 SYNCS.PHASECHK.TRANS64 P0, [R8+URZ], R5 ;  /* 0x00000005080085a7 */ /* 0x000e64000800007f */
[----:B-1----:R-:W-:Y:S05]  /*8610*/  @!P0 BRA `(.L_x_139) ;  /* 0xfffffffc00f08947 */ /* 0x002fea000383ffff */
[----:B------:R-:W-:Y:S05]  /*8620*/  BRA `(.L_x_183) ;  /* 0xffffffec00147947 */ /* 0x000fea000383ffff */
.L_x_140:
[----:B0-----:R0:W1:Y:S02]  /*8630*/  SYNCS.PHASECHK.TRANS64.TRYWAIT P0, [R9+URZ], R4 ;  /* 0x00000004090075a7 */ /* 0x001064000800017f */
[----:B-1----:R-:W-:Y:S05]  /*8640*/  @!P0 NANOSLEEP.SYNCS 0x989680 ;  /* 0x009896800000895d */ /* 0x002fea0003900000 */
[----:B------:R-:W1:Y:S02]  /*8650*/  @!P0 SYNCS.PHASECHK.TRANS64 P0, [R9+URZ], R4 ;  /* 0x00000004090085a7 */ /* 0x000e64000800007f */
[----:B-1----:R-:W-:Y:S05]  /*8660*/  @!P0 BRA `(.L_x_140) ;  /* 0xfffffffc00f08947 */ /* 0x002fea000383ffff */
[----:B------:R-:W-:Y:S05]  /*8670*/  BRA `(.L_x_184) ;  /* 0xffffffec00247947 */ /* 0x000fea000383ffff */
.L_x_141:
[----:B0-----:R0:W1:Y:S02]  /*8680*/  SYNCS.PHASECHK.TRANS64.TRYWAIT P0, [R8+URZ], R5 ;  /* 0x00000005080075a7 */ /* 0x001064000800017f */
[----:B-1----:R-:W-:Y:S05]  /*8690*/  @!P0 NANOSLEEP.SYNCS 0x989680 ;  /* 0x009896800000895d */ /* 0x002fea0003900000 */
[----:B------:R-:W1:Y:S02]  /*86a0*/  @!P0 SYNCS.PHASECHK.TRANS64 P0, [R8+URZ], R5 ;  /* 0x00000005080085a7 */ /* 0x000e64000800007f */
[----:B-1----:R-:W-:Y:S05]  /*86b0*/  @!P0 BRA `(.L_x_141) ;  /* 0xfffffffc00f08947 */ /* 0x002fea000383ffff */
[----:B------:R-:W-:Y:S05]  /*86c0*/  BRA `(.L_x_185) ;  /* 0xffffffec00347947 */ /* 0x000fea000383ffff */
.L_x_142:
[----:B0-----:R0:W1:Y:S02]  /*86d0*/  SYNCS.PHASECHK.TRANS64.TRYWAIT P0, [R9+URZ], R4 ;  /* 0x00000004090075a7 */ /* 0x001064000800017f */
[----:B-1----:R-:W-:Y:S05]  /*86e0*/  @!P0 NANOSLEEP.SYNCS 0x989680 ;  /* 0x009896800000895d */ /* 0x002fea0003900000 */
[----:B------:R-:W1:Y:S02]  /*86f0*/  @!P0 SYNCS.PHASECHK.TRANS64 P0, [R9+URZ], R4 ;  /* 0x00000004090085a7 */ /* 0x000e64000800007f */
[----:B-1----:R-:W-:Y:S05]  /*8700*/  @!P0 BRA `(.L_x_142) ;  /* 0xfffffffc00f08947 */ /* 0x002fea000383ffff */
[----:B------:R-:W-:Y:S05]  /*8710*/  BRA `(.L_x_186) ;  /* 0xffffffec00447947 */ /* 0x000fea000383ffff */
.L_x_143:
[----:B0-----:R0:W1:Y:S02]  /*8720*/  SYNCS.PHASECHK.TRANS64.TRYWAIT P0, [R8+URZ], R5 ;  /* 0x00000005080075a7 */ /* 0x001064000800017f */
[----:B-1----:R-:W-:Y:S05]  /*8730*/  @!P0 NANOSLEEP.SYNCS 0x989680 ;  /* 0x009896800000895d */ /* 0x002fea0003900000 */
[----:B------:R-:W1:Y:S02]  /*8740*/  @!P0 SYNCS.PHASECHK.TRANS64 P0, [R8+URZ], R5 ;  /* 0x00000005080085a7 */ /* 0x000e64000800007f */
[----:B-1----:R-:W-:Y:S05]  /*8750*/  @!P0 BRA `(.L_x_143) ;  /* 0xfffffffc00f08947 */ /* 0x002fea000383ffff */
[----:B------:R-:W-:Y:S05]  /*8760*/  BRA `(.L_x_187) ;  /* 0xffffffec00547947 */ /* 0x000fea000383ffff */
.L_x_144:
[----:B0-----:R0:W1:Y:S02]  /*8770*/  SYNCS.PHASECHK.TRANS64.TRYWAIT P0, [R9+URZ], R4 ;  /* 0x00000004090075a7 */ /* 0x001064000800017f */
[----:B-1----:R-:W-:Y:S05]  /*8780*/  @!P0 NANOSLEEP.SYNCS 0x989680 ;  /* 0x009896800000895d */ /* 0x002fea0003900000 */
[----:B------:R-:W1:Y:S02]  /*8790*/  @!P0 SYNCS.PHASECHK.TRANS64 P0, [R9+URZ], R4 ;  /* 0x00000004090085a7 */ /* 0x000e64000800007f */
[----:B-1----:R-:W-:Y:S05]  /*87a0*/  @!P0 BRA `(.L_x_144) ;  /* 0xfffffffc00f08947 */ /* 0x002fea000383ffff */
[----:B------:R-:W-:Y:S05]  /*87b0*/  BRA `(.L_x_188) ;  /* 0xffffffec00647947 */ /* 0x000fea000383ffff */
.L_x_145:
[----:B0-----:R0:W1:Y:S02]  /*87c0*/  SYNCS.PHASECHK.TRANS64.TRYWAIT P0, [R8+URZ], R5 ;  /* 0x00000005080075a7 */ /* 0x001064000800017f */
[----:B-1----:R-:W-:Y:S05]  /*87d0*/  @!P0 NANOSLEEP.SYNCS 0x989680 ;  /* 0x009896800000895d */ /* 0x002fea0003900000 */
[----:B------:R-:W1:Y:S02]  /*87e0*/  @!P0 SYNCS.PHASECHK.TRANS64 P0, [R8+URZ], R5 ;  /* 0x00000005080085a7 */ /* 0x000e64000800007f */
[----:B-1----:R-:W-:Y:S05]  /*87f0*/  @!P0 BRA `(.L_x_145) ;  /* 0xfffffffc00f08947 */ /* 0x002fea000383ffff */
[----:B------:R-:W-:Y:S05]  /*8800*/  BRA `(.L_x_189) ;  /* 0xffffffec00747947 */ /* 0x000fea000383ffff */
.L_x_146:
[----:B0-----:R0:W1:Y:S02]  /*8810*/  SYNCS.PHASECHK.TRANS64.TRYWAIT P0, [R9+URZ], R4 ;  /* 0x00000004090075a7 */ /* 0x001064000800017f */
[----:B-1----:R-:W-:Y:S05]  /*8820*/  @!P0 NANOSLEEP.SYNCS 0x989680 ;  /* 0x009896800000895d */ /* 0x002fea0003900000 */
[----:B------:R-:W1:Y:S02]  /*8830*/  @!P0 SYNCS.PHASECHK.TRANS64 P0, [R9+URZ], R4 ;  /* 0x00000004090085a7 */ /* 0x000e64000800007f */
[----:B-1----:R-:W-:Y:S05]  /*8840*/  @!P0 BRA `(.L_x_146) ;  /* 0xfffffffc00f08947 */ /* 0x002fea000383ffff */
[----:B------:R-:W-:Y:S05]  /*8850*/  BRA `(.L_x_190) ;  /* 0xffffffec00847947 */ /* 0x000fea000383ffff */
.L_x_147:
[----:B0-----:R0:W1:Y:S02]  /*8860*/  SYNCS.PHASECHK.TRANS64.TRYWAIT P0, [R8+URZ], R5 ;  /* 0x00000005080075a7 */ /* 0x001064000800017f */
[----:B-1----:R-:W-:Y:S05]  /*8870*/  @!P0 NANOSLEEP.SYNCS 0x989680 ;  /* 0x009896800000895d */ /* 0x002fea0003900000 */
[----:B------:R-:W1:Y:S02]  /*8880*/  @!P0 SYNCS.PHASECHK.TRANS64 P0, [R8+URZ], R5 ;  /* 0x00000005080085a7 */ /* 0x000e64000800007f */
[----:B-1----:R-:W-:Y:S05]  /*8890*/  @!P0 BRA `(.L_x_147) ;  /* 0xfffffffc00f08947 */ /* 0x002fea000383ffff */
[----:B------:R-:W-:Y:S05]  /*88a0*/  BRA `(.L_x_191) ;  /* 0xffffffec00947947 */ /* 0x000fea000383ffff */
.L_x_148:
[----:B0-----:R0:W1:Y:S02]  /*88b0*/  SYNCS.PHASECHK.TRANS64.TRYWAIT P0, [R9+URZ], R4 ;  /* 0x00000004090075a7 */ /* 0x001064000800017f */
[----:B-1----:R-:W-:Y:S05]  /*88c0*/  @!P0 NANOSLEEP.SYNCS 0x989680 ;  /* 0x009896800000895d */ /* 0x002fea0003900000 */
[----:B------:R-:W1:Y:S02]  /*88d0*/  @!P0 SYNCS.PHASECHK.TRANS64 P0, [R9+URZ], R4 ;  /* 0x00000004090085a7 */ /* 0x000e64000800007f */
[----:B-1----:R-:W-:Y:S05]  /*88e0*/  @!P0 BRA `(.L_x_148) ;  /* 0xfffffffc00f08947 */ /* 0x002fea000383ffff */
[----:B------:R-:W-:Y:S05]  /*88f0*/  BRA `(.L_x_192) ;  /* 0xffffffec00a47947 */ /* 0x000fea000383ffff */
.L_x_149:
[----:B0-----:R0:W1:Y:S02]  /*8900*/  SYNCS.PHASECHK.TRANS64.TRYWAIT P0, [R8+URZ], R5 ;  /* 0x00000005080075a7 */ /* 0x001064000800017f */
[----:B-1----:R-:W-:Y:S05]  /*8910*/  @!P0 NANOSLEEP.SYNCS 0x989680 ;  /* 0x009896800000895d */ /* 0x002fea0003900000 */
[----:B------:R-:W1:Y:S02]  /*8920*/  @!P0 SYNCS.PHASECHK.TRANS64 P0, [R8+URZ], R5 ;  /* 0x00000005080085a7 */ /* 0x000e64000800007f */
[----:B-1----:R-:W-:Y:S05]  /*8930*/  @!P0 BRA `(.L_x_149) ;  /* 0xfffffffc00f08947 */ /* 0x002fea000383ffff */
[----:B------:R-:W-:Y:S05]  /*8940*/  BRA `(.L_x_193) ;  /* 0xffffffec00b47947 */ /* 0x000fea000383ffff */
.L_x_150:
[----:B0-----:R0:W1:Y:S02]  /*8950*/  SYNCS.PHASECHK.TRANS64.TRYWAIT P0, [R9+URZ], R4 ;  /* 0x00000004090075a7 */ /* 0x001064000800017f */
[----:B-1----:R-:W-:Y:S05]  /*8960*/  @!P0 NANOSLEEP.SYNCS 0x989680 ;  /* 0x009896800000895d */ /* 0x002fea0003900000 */
[----:B------:R-:W1:Y:S02]  /*8970*/  @!P0 SYNCS.PHASECHK.TRANS64 P0, [R9+URZ], R4 ;  /* 0x00000004090085a7 */ /* 0x000e64000800007f */
[----:B-1----:R-:W-:Y:S05]  /*8980*/  @!P0 BRA `(.L_x_150) ;  /* 0xfffffffc00f08947 */ /* 0x002fea000383ffff */
[----:B------:R-:W-:Y:S05]  /*8990*/  BRA `(.L_x_194) ;  /* 0xffffffec00c47947 */ /* 0x000fea000383ffff */
.L_x_151:
[----:B0-----:R0:W1:Y:S02]  /*89a0*/  SYNCS.PHASECHK.TRANS64.TRYWAIT P0, [R8+URZ], R5 ;  /* 0x00000005080075a7 */ /* 0x001064000800017f */
[----:B-1----:R-:W-:Y:S05]  /*89b0*/  @!P0 NANOSLEEP.SYNCS 0x989680 ;  /* 0x009896800000895d */ /* 0x002fea0003900000 */
[----:B------:R-:W1:Y:S02]  /*89c0*/  @!P0 SYNCS.PHASECHK.TRANS64 P0, [R8+URZ], R5 ;  /* 0x00000005080085a7 */ /* 0x000e64000800007f */
[----:B-1----:R-:W-:Y:S05]  /*89d0*/  @!P0 BRA `(.L_x_151) ;  /* 0xfffffffc00f08947 */ /* 0x002fea000383ffff */
[----:B------:R-:W-:Y:S05]  /*89e0*/  BRA `(.L_x_195) ;  /* 0xffffffec00d47947 */ /* 0x000fea000383ffff */
.L_x_152:
[----:B0-----:R0:W1:Y:S02]  /*89f0*/  SYNCS.PHASECHK.TRANS64.TRYWAIT P0, [R9+URZ], R4 ;  /* 0x00000004090075a7 */ /* 0x001064000800017f */
[----:B-1----:R-:W-:Y:S05]  /*8a00*/  @!P0 NANOSLEEP.SYNCS 0x989680 ;  /* 0x009896800000895d */ /* 0x002fea0003900000 */
[----:B------:R-:W1:Y:S02]  /*8a10*/  @!P0 SYNCS.PHASECHK.TRANS64 P0, [R9+URZ], R4 ;  /* 0x00000004090085a7 */ /* 0x000e64000800007f */
[----:B-1----:R-:W-:Y:S05]  /*8a20*/  @!P0 BRA `(.L_x_152) ;  /* 0xfffffffc00f08947 */ /* 0x002fea000383ffff */
[----:B------:R-:W-:Y:S05]  /*8a30*/  BRA `(.L_x_196) ;  /* 0xffffffec00e47947 */ /* 0x000fea000383ffff */
.L_x_153:
[----:B0-----:R0:W1:Y:S02]  /*8a40*/  SYNCS.PHASECHK.TRANS64.TRYWAIT P0, [R8+URZ], R5 ;  /* 0x00000005080075a7 */ /* 0x001064000800017f */
[----:B-1----:R-:W-:Y:S05]  /*8a50*/  @!P0 NANOSLEEP.SYNCS 0x989680 ;  /* 0x009896800000895d */ /* 0x002fea0003900000 */
[----:B------:R-:W1:Y:S02]  /*8a60*/  @!P0 SYNCS.PHASECHK.TRANS64 P0, [R8+URZ], R5 ;  /* 0x00000005080085a7 */ /* 0x000e64000800007f */
[----:B-1----:R-:W-:Y:S05]  /*8a70*/  @!P0 BRA `(.L_x_153) ;  /* 0xfffffffc00f08947 */ /* 0x002fea000383ffff */
[----:B------:R-:W-:Y:S05]  /*8a80*/  BRA `(.L_x_197) ;  /* 0xffffffec00f47947 */ /* 0x000fea000383ffff */
.L_x_154:
[----:B0-----:R0:W1:Y:S02]  /*8a90*/  SYNCS.PHASECHK.TRANS64.TRYWAIT P0, [R9+URZ], R4 ;  /* 0x00000004090075a7 */ /* 0x001064000800017f */
[----:B-1----:R-:W-:Y:S05]  /*8aa0*/  @!P0 NANOSLEEP.SYNCS 0x989680 ;  /* 0x009896800000895d */ /* 0x002fea0003900000 */
[----:B------:R-:W1:Y:S02]  /*8ab0*/  @!P0 SYNCS.PHASECHK.TRANS64 P0, [R9+URZ], R4 ;  /* 0x00000004090085a7 */ /* 0x000e64000800007f */
[----:B-1----:R-:W-:Y:S05]  /*8ac0*/  @!P0 BRA `(.L_x_154) ;  /* 0xfffffffc00f08947 */ /* 0x002fea000383ffff */
[----:B------:R-:W-:Y:S05]  /*8ad0*/  BRA `(.L_x_198) ;  /* 0xfffffff000047947 */ /* 0x000fea000383ffff */
.L_x_155:
[----:B0-----:R0:W1:Y:S02]  /*8ae0*/  SYNCS.PHASECHK.TRANS64.TRYWAIT P0, [R8+URZ], R5 ;  /* 0x00000005080075a7 */ /* 0x001064000800017f */
[----:B-1----:R-:W-:Y:S05]  /*8af0*/  @!P0 NANOSLEEP.SYNCS 0x989680 ;  /* 0x009896800000895d */ /* 0x002fea0003900000 */
[----:B------:R-:W1:Y:S02]  /*8b00*/  @!P0 SYNCS.PHASECHK.TRANS64 P0, [R8+URZ], R5 ;  /* 0x00000005080085a7 */ /* 0x000e64000800007f */
[----:B-1----:R-:W-:Y:S05]  /*8b10*/  @!P0 BRA `(.L_x_155) ;  /* 0xfffffffc00f08947 */ /* 0x002fea000383ffff */
[----:B------:R-:W-:Y:S05]  /*8b20*/  BRA `(.L_x_199) ;  /* 0xfffffff000147947 */ /* 0x000fea000383ffff */
.L_x_156:
[----:B0-----:R0:W1:Y:S02]  /*8b30*/  SYNCS.PHASECHK.TRANS64.TRYWAIT P0, [R9+URZ], R4 ;  /* 0x00000004090075a7 */ /* 0x001064000800017f */
[----:B-1----:R-:W-:Y:S05]  /*8b40*/  @!P0 NANOSLEEP.SYNCS 0x989680 ;  /* 0x009896800000895d */ /* 0x002fea0003900000 */
[----:B------:R-:W1:Y:S02]  /*8b50*/  @!P0 SYNCS.PHASECHK.TRANS64 P0, [R9+URZ], R4 ;  /* 0x00000004090085a7 */ /* 0x000e64000800007f */
[----:B-1----:R-:W-:Y:S05]  /*8b60*/  @!P0 BRA `(.L_x_156) ;  /* 0xfffffffc00f08947 */ /* 0x002fea000383ffff */
[----:B------:R-:W-:Y:S05]  /*8b70*/  BRA `(.L_x_200) ;  /* 0xfffffff000247947 */ /* 0x000fea000383ffff */
.L_x_157:
[----:B0-----:R0:W1:Y:S02]  /*8b80*/  SYNCS.PHASECHK.TRANS64.TRYWAIT P0, [R8+URZ], R5 ;  /* 0x00000005080075a7 */ /* 0x001064000800017f */
[----:B-1----:R-:W-:Y:S05]  /*8b90*/  @!P0 NANOSLEEP.SYNCS 0x989680 ;  /* 0x009896800000895d */ /* 0x002fea0003900000 */
[----:B------:R-:W1:Y:S02]  /*8ba0*/  @!P0 SYNCS.PHASECHK.TRANS64 P0, [R8+URZ], R5 ;  /* 0x00000005080085a7 */ /* 0x000e64000800007f */
[----:B-1----:R-:W-:Y:S05]  /*8bb0*/  @!P0 BRA `(.L_x_157) ;  /* 0xfffffffc00f08947 */ /* 0x002fea000383ffff */
[----:B------:R-:W-:Y:S05]  /*8bc0*/  BRA `(.L_x_201) ;  /* 0xfffffff000347947 */ /* 0x000fea000383ffff */
.L_x_158:
[----:B0-----:R0:W1:Y:S02]  /*8bd0*/  SYNCS.PHASECHK.TRANS64.TRYWAIT P0, [R9+URZ], R4 ;  /* 0x00000004090075a7 */ /* 0x001064000800017f */
[----:B-1----:R-:W-:Y:S05]  /*8be0*/  @!P0 NANOSLEEP.SYNCS 0x989680 ;  /* 0x009896800000895d */ /* 0x002fea0003900000 */
[----:B------:R-:W1:Y:S02]  /*8bf0*/  @!P0 SYNCS.PHASECHK.TRANS64 P0, [R9+URZ], R4 ;  /* 0x00000004090085a7 */ /* 0x000e64000800007f */
[----:B-1----:R-:W-:Y:S05]  /*8c00*/  @!P0 BRA `(.L_x_158) ;  /* 0xfffffffc00f08947 */ /* 0x002fea000383ffff */
[----:B------:R-:W-:Y:S05]  /*8c10*/  BRA `(.L_x_202) ;  /* 0xfffffff000447947 */ /* 0x000fea000383ffff */
.L_x_159:
[----:B0-----:R0:W1:Y:S02]  /*8c20*/  SYNCS.PHASECHK.TRANS64.TRYWAIT P0, [R8+URZ], R5 ;  /* 0x00000005080075a7 */ /* 0x001064000800017f */
[----:B-1----:R-:W-:Y:S05]  /*8c30*/  @!P0 NANOSLEEP.SYNCS 0x989680 ;  /* 0x009896800000895d */ /* 0x002fea0003900000 */
[----:B------:R-:W1:Y:S02]  /*8c40*/  @!P0 SYNCS.PHASECHK.TRANS64 P0, [R8+URZ], R5 ;  /* 0x00000005080085a7 */ /* 0x000e64000800007f */
[----:B-1----:R-:W-:Y:S05]  /*8c50*/  @!P0 BRA `(.L_x_159) ;  /* 0xfffffffc00f08947 */ /* 0x002fea000383ffff */
[----:B------:R-:W-:Y:S05]  /*8c60*/  BRA `(.L_x_203) ;  /* 0xfffffff000547947 */ /* 0x000fea000383ffff */
.L_x_160:
[----:B0-----:R0:W1:Y:S02]  /*8c70*/  SYNCS.PHASECHK.TRANS64.TRYWAIT P0, [R9+URZ], R4 ;  /* 0x00000004090075a7 */ /* 0x001064000800017f */
[----:B-1----:R-:W-:Y:S05]  /*8c80*/  @!P0 NANOSLEEP.SYNCS 0x989680 ;  /* 0x009896800000895d */ /* 0x002fea0003900000 */
[----:B------:R-:W1:Y:S02]  /*8c90*/  @!P0 SYNCS.PHASECHK.TRANS64 P0, [R9+URZ], R4 ;  /* 0x00000004090085a7 */ /* 0x000e64000800007f */
[----:B-1----:R-:W-:Y:S05]  /*8ca0*/  @!P0 BRA `(.L_x_160) ;  /* 0xfffffffc00f08947 */ /* 0x002fea000383ffff */
[----:B------:R-:W-:Y:S05]  /*8cb0*/  BRA `(.L_x_204) ;  /* 0xfffffff000647947 */ /* 0x000fea000383ffff */
.L_x_161:
[----:B0-----:R0:W1:Y:S02]  /*8cc0*/  SYNCS.PHASECHK.TRANS64.TRYWAIT P0, [R8+URZ], R5 ;  /* 0x00000005080075a7 */ /* 0x001064000800017f */
[----:B-1----:R-:W-:Y:S05]  /*8cd0*/  @!P0 NANOSLEEP.SYNCS 0x989680 ;  /* 0x009896800000895d */ /* 0x002fea0003900000 */
[----:B------:R-:W1:Y:S02]  /*8ce0*/  @!P0 SYNCS.PHASECHK.TRANS64 P0, [R8+URZ], R5 ;  /* 0x00000005080085a7 */ /* 0x000e64000800007f */
[----:B-1----:R-:W-:Y:S05]  /*8cf0*/  @!P0 BRA `(.L_x_161) ;  /* 0xfffffffc00f08947 */ /* 0x002fea000383ffff */
[----:B------:R-:W-:Y:S05]  /*8d00*/  BRA `(.L_x_205) ;  /* 0xfffffff000747947 */ /* 0x000fea000383ffff */
.L_x_162:
[----:B0-----:R0:W1:Y:S02]  /*8d10*/  SYNCS.PHASECHK.TRANS64.TRYWAIT P0, [R9+URZ], R4 ;  /* 0x00000004090075a7 */ /* 0x001064000800017f */
[----:B-1----:R-:W-:Y:S05]  /*8d20*/  @!P0 NANOSLEEP.SYNCS 0x989680 ;  /* 0x009896800000895d */ /* 0x002fea0003900000 */
[----:B------:R-:W1:Y:S02]  /*8d30*/  @!P0 SYNCS.PHASECHK.TRANS64 P0, [R9+URZ], R4 ;  /* 0x00000004090085a7 */ /* 0x000e64000800007f */
[----:B-1----:R-:W-:Y:S05]  /*8d40*/  @!P0 BRA `(.L_x_162) ;  /* 0xfffffffc00f08947 */ /* 0x002fea000383ffff */
[----:B------:R-:W-:Y:S05]  /*8d50*/  BRA `(.L_x_206) ;  /* 0xfffffff000847947 */ /* 0x000fea000383ffff */
.L_x_163:
[----:B0-----:R0:W1:Y:S02]  /*8d60*/  SYNCS.PHASECHK.TRANS64.TRYWAIT P0, [R6+URZ], R5 ;  /* 0x00000005060075a7 */ /* 0x001064000800017f */
[----:B-1----:R-:W-:Y:S05]  /*8d70*/  @!P0 NANOSLEEP.SYNCS 0x989680 ;  /* 0x009896800000895d */ /* 0x002fea0003900000 */
[----:B------:R-:W1:Y:S02]  /*8d80*/  @!P0 SYNCS.PHASECHK.TRANS64 P0, [R6+URZ], R5 ;  /* 0x00000005060085a7 */ /* 0x000e64000800007f */
[----:B-1----:R-:W-:Y:S05]  /*8d90*/  @!P0 BRA `(.L_x_163) ;  /* 0xfffffffc00f08947 */ /* 0x002fea000383ffff */
[----:B------:R-:W-:Y:S05]  /*8da0*/  BRA `(.L_x_207) ;  /* 0xfffffff0008c7947 */ /* 0x000fea000383ffff */
.L_x_208:
[----:B------:R-:W-:-:S00]  /*8db0*/  BRA `(.L_x_208) ;  /* 0xfffffffc00fc7947 */ /* 0x000fc0000383ffff */
[----:B------:R-:W-:-:S00]  /*8dc0*/  NOP ;  /* 0x0000000000007918 */ /* 0x000fc00000000000 */
        /* <DEDUP_REMOVED lines=11> */
.L_x_209:


//--------------------- .nv.shared._ZN7cutlass13device_kernelINS_4gemm6kernel13GemmUniversalIN4cute5tupleIJiiiiEEENS1_10collective13CollectiveMmaINS1_37MainloopSm90TmaGmmaWarpSpecializedFP8ILi37ENS5_IJNS4_1CILi1EEENSA_ILi2EEESB_EEENS1_35KernelTmaWarpSpecializedCooperativeEEENS5_IJNSA_ILi128EEENSA_ILi64EEENSA_ILi32EEEEEENS_12float_e5m2_tENS5_IJlSB_lEEESK_SL_NS4_8TiledMMAINS4_8MMA_AtomIJNS4_4SM904GMMA30MMA_64x64x32_F32E5M2E5M2_SS_TNILNSP_7ScaleInE1ELSR_1EEEEEENS4_6LayoutINS5_IJSC_SB_SB_EEENS5_IJSB_NSA_ILi0EEESW_EEEEENS5_IJNS4_10UnderscoreESZ_SZ_EEEEENS4_23SM90_TMA_LOAD_MULTICASTENS4_14ComposedLayoutINS4_7SwizzleILi1ELi4ELi3EEENS4_18smem_ptr_flag_bitsILi8EEENSU_INS5_IJNSA_ILi8EEESI_EEENS5_IJSI_SB_EEEEEEEvNS4_8identityENS4_13SM90_TMA_LOADES1C_vS1D_EENS_8epilogue10collective6detail29Sm90TmaWarpSpecializedAdapterINS1H_15DefaultEpilogueISK_SL_SL_NS1G_6thread17LinearCombinationISK_Li1EffLNS1L_9ScaleType4KindE0ELNS_15FloatRoundStyleE2ESK_EENS1_15EpilogueDefaultEEEEEvvEEEEvNT_6ParamsE --------------------------
	.section	.nv.shared._ZN7cutlass13device_kernelINS_4gemm6kernel13GemmUniversalIN4cute5tupleIJiiiiEEENS1_10collective13CollectiveMmaINS1_37MainloopSm90TmaGmmaWarpSpecializedFP8ILi37ENS5_IJNS4_1CILi1EEENSA_ILi2EEESB_EEENS1_35KernelTmaWarpSpecializedCooperativeEEENS5_IJNSA_ILi128EEENSA_ILi64EEENSA_ILi32EEEEEENS_12float_e5m2_tENS5_IJlSB_lEEESK_SL_NS4_8TiledMMAINS4_8MMA_AtomIJNS4_4SM904GMMA30MMA_64x64x32_F32E5M2E5M2_SS_TNILNSP_7ScaleInE1ELSR_1EEEEEENS4_6LayoutINS5_IJSC_SB_SB_EEENS5_IJSB_NSA_ILi0EEESW_EEEEENS5_IJNS4_10UnderscoreESZ_SZ_EEEEENS4_23SM90_TMA_LOAD_MULTICASTENS4_14ComposedLayoutINS4_7SwizzleILi1ELi4ELi3EEENS4_18smem_ptr_flag_bitsILi8EEENSU_INS5_IJNSA_ILi8EEESI_EEENS5_IJSI_SB_EEEEEEEvNS4_8identityENS4_13SM90_TMA_LOADES1C_vS1D_EENS_8epilogue10collective6detail29Sm90TmaWarpSpecializedAdapterINS1H_15DefaultEpilogueISK_SL_SL_NS1G_6thread17LinearCombinationISK_Li1EffLNS1L_9ScaleType4KindE0ELNS_15FloatRoundStyleE2ESK_EENS1_15EpilogueDefaultEEEEEvvEEEEvNT_6ParamsE,"aw",@nobits
	.sectionflags	@""
	.align	16
	.zero		1024


//--------------------- .nv.shared.reserved.0     --------------------------
	.section	.nv.shared.reserved.0,"aw",@nobits
	.weak		__nv_reservedSMEM_offset_0_alias
	.size		__nv_reservedSMEM_offset_0_alias, 0, 0
	.other		__nv_reservedSMEM_offset_0_alias,@"STO_CUDA_RESERVED_SHARED STV_DEFAULT"
__nv_reservedSMEM_offset_0_alias:
	.zero		0


//--------------------- .nv.global                --------------------------
	.section	.nv.global,"aw",@nobits
.nv.global:
	.type		_ZN39_INTERNAL_af2805bd_4_k_cu_4d3daed3_40454cute1_E,@object
	.size		_ZN39_INTERNAL_af2805bd_4_k_cu_4d3daed3_40454cute1_E,(_ZN39_INTERNAL_af2805bd_4_k_cu_4d3daed3_40454cuda3std3__45__cpo6cbeginE - _ZN39_INTERNAL_af2805bd_4_k_cu_4d3daed3_40454cute1_E)
_ZN39_INTERNAL_af2805bd_4_k_cu_4d3daed3_40454cute1_E:
	.zero		1
	.type		_ZN39_INTERNAL_af2805bd_4_k_cu_4d3daed3_40454cuda3std3__45__cpo6cbeginE,@object
	.size		_ZN39_INTERNAL_af2805bd_4_k_cu_4d3daed3_40454cuda3std3__45__cpo6cbeginE,(_ZN39_INTERNAL_af2805bd_4_k_cu_4d3daed3_40454cuda3std3__48in_placeE - _ZN39_INTERNAL_af2805bd_4_k_cu_4d3daed3_40454cuda3std3__45__cpo6cbeginE)
_ZN39_INTERNAL_af2805bd_4_k_cu_4d3daed3_40454cuda3std3__45__cpo6cbeginE:
	.zero		1
	.type		_ZN39_INTERNAL_af2805bd_4_k_cu_4d3daed3_40454cuda3std3__48in_placeE,@object
	.size		_ZN39_INTERNAL_af2805bd_4_k_cu_4d3daed3_40454cuda3std3__48in_placeE,(_ZN39_INTERNAL_af2805bd_4_k_cu_4d3daed3_40454cuda3std6ranges3__45__cpo9iter_moveE - _ZN39_INTERNAL_af2805bd_4_k_cu_4d3daed3_40454cuda3std3__48in_placeE)
_ZN39_INTERNAL_af2805bd_4_k_cu_4d3daed3_40454cuda3std3__48in_placeE:
	.zero		1
	.type		_ZN39_INTERNAL_af2805bd_4_k_cu_4d3daed3_40454cuda3std6ranges3__45__cpo9iter_moveE,@object
	.size		_ZN39_INTERNAL_af2805bd_4_k_cu_4d3daed3_40454cuda3std6ranges3__45__cpo9iter_moveE,(_ZN39_INTERNAL_af2805bd_4_k_cu_4d3daed3_40454cuda3std3__45__cpo5beginE - _ZN39_INTERNAL_af2805bd_4_k_cu_4d3daed3_40454cuda3std6ranges3__45__cpo9iter_moveE)
_ZN39_INTERNAL_af2805bd_4_k_cu_4d3daed3_40454cuda3std6ranges3__45__cpo9iter_moveE:
	.zero		1
	.type		_ZN39_INTERNAL_af2805bd_4_k_cu_4d3daed3_40454cuda3std3__45__cpo5beginE,@object
	.size		_ZN39_INTERNAL_af2805bd_4_k_cu_4d3daed3_40454cuda3std3__45__cpo5beginE,(_ZN39_INTERNAL_af2805bd_4_k_cu_4d3daed3_40454cuda3std3__441_GLOBAL__N__af2805bd_4_k_cu_4d3daed3_40456ignoreE - _ZN39_INTERNAL_af2805bd_4_k_cu_4d3daed3_40454cuda3std3__45__cpo5beginE)
_ZN39_INTERNAL_af2805bd_4_k_cu_4d3daed3_40454cuda3std3__45__cpo5beginE:
	.zero		1
	.type		_ZN39_INTERNAL_af2805bd_4_k_cu_4d3daed3_40454cuda3std3__441_GLOBAL__N__af2805bd_4_k_cu_4d3daed3_40456ignoreE,@object
	.size		_ZN39_INTERNAL_af2805bd_4_k_cu_4d3daed3_40454cuda3std3__441_GLOBAL__N__af2805bd_4_k_cu_4d3daed3_40456ignoreE,(_ZN39_INTERNAL_af2805bd_4_k_cu_4d3daed3_40454cute7productE - _ZN39_INTERNAL_af2805bd_4_k_cu_4d3daed3_40454cuda3std3__441_GLOBAL__N__af2805bd_4_k_cu_4d3daed3_40456ignoreE)
_ZN39_INTERNAL_af2805bd_4_k_cu_4d3daed3_40454cuda3std3__441_GLOBAL__N__af2805bd_4_k_cu_4d3daed3_40456ignoreE:
	.zero		1
	.type		_ZN39_INTERNAL_af2805bd_4_k_cu_4d3daed3_40454cute7productE,@object
	.size		_ZN39_INTERNAL_af2805bd_4_k_cu_4d3daed3_40454cute7productE,(_ZN39_INTERNAL_af2805bd_4_k_cu_4d3daed3_40454cuda3std3__45__cpo3endE - _ZN39_INTERNAL_af2805bd_4_k_cu_4d3daed3_40454cute7productE)
_ZN39_INTERNAL_af2805bd_4_k_cu_4d3daed3_40454cute7productE:
	.zero		1
	.type		_ZN39_INTERNAL_af2805bd_4_k_cu_4d3daed3_40454cuda3std3__45__cpo3endE,@object
	.size		_ZN39_INTERNAL_af2805bd_4_k_cu_4d3daed3_40454cuda3std3__45__cpo3endE,(_ZN39_INTERNAL_af2805bd_4_k_cu_4d3daed3_40454cuda3std3__419piecewise_constructE - _ZN39_INTERNAL_af2805bd_4_k_cu_4d3daed3_40454cuda3std3__45__cpo3endE)
_ZN39_INTERNAL_af2805bd_4_k_cu_4d3daed3_40454cuda3std3__45__cpo3endE:
	.zero		1
	.type		_ZN39_INTERNAL_af2805bd_4_k_cu_4d3daed3_40454cuda3std3__419piecewise_constructE,@object
	.size		_ZN39_INTERNAL_af2805bd_4_k_cu_4d3daed3_40454cuda3std3__419piecewise_constructE,(_ZN39_INTERNAL_af2805bd_4_k_cu_4d3daed3_40454cuda3std3__45__cpo4cendE - _ZN39_INTERNAL_af2805bd_4_k_cu_4d3daed3_40454cuda3std3__419piecewise_constructE)
_ZN39_INTERNAL_af2805bd_4_k_cu_4d3daed3_40454cuda3std3__419piecewise_constructE:
	.zero		1
	.type		_ZN39_INTERNAL_af2805bd_4_k_cu_4d3daed3_40454cuda3std3__45__cpo4cendE,@object
	.size		_ZN39_INTERNAL_af2805bd_4_k_cu_4d3daed3_40454cuda3std3__45__cpo4cendE,(_ZN39_INTERNAL_af2805bd_4_k_cu_4d3daed3_40454cuda3std6ranges3__45__cpo4swapE - _ZN39_INTERNAL_af2805bd_4_k_cu_4d3daed3_40454cuda3std3__45__cpo4cendE)
_ZN39_INTERNAL_af2805bd_4_k_cu_4d3daed3_40454cuda3std3__45__cpo4cendE:
	.zero		1
	.type		_ZN39_INTERNAL_af2805bd_4_k_cu_4d3daed3_40454cuda3std6ranges3__45__cpo4swapE,@object
	.size		_ZN39_INTERNAL_af2805bd_4_k_cu_4d3daed3_40454cuda3std6ranges3__45__cpo4swapE,(.L_7 - _ZN39_INTERNAL_af2805bd_4_k_cu_4d3daed3_40454cuda3std6ranges3__45__cpo4swapE)
_ZN39_INTERNAL_af2805bd_4_k_cu_4d3daed3_40454cuda3std6ranges3__45__cpo4swapE:
	.zero		1
.L_7:


//--------------------- .nv.constant0._ZN7cutlass13device_kernelINS_4gemm6kernel13GemmUniversalIN4cute5tupleIJiiiiEEENS1_10collective13CollectiveMmaINS1_37MainloopSm90TmaGmmaWarpSpecializedFP8ILi37ENS5_IJNS4_1CILi1EEENSA_ILi2EEESB_EEENS1_35KernelTmaWarpSpecializedCooperativeEEENS5_IJNSA_ILi128EEENSA_ILi64EEENSA_ILi32EEEEEENS_12float_e5m2_tENS5_IJlSB_lEEESK_SL_NS4_8TiledMMAINS4_8MMA_AtomIJNS4_4SM904GMMA30MMA_64x64x32_F32E5M2E5M2_SS_TNILNSP_7ScaleInE1ELSR_1EEEEEENS4_6LayoutINS5_IJSC_SB_SB_EEENS5_IJSB_NSA_ILi0EEESW_EEEEENS5_IJNS4_10UnderscoreESZ_SZ_EEEEENS4_23SM90_TMA_LOAD_MULTICASTENS4_14ComposedLayoutINS4_7SwizzleILi1ELi4ELi3EEENS4_18smem_ptr_flag_bitsILi8EEENSU_INS5_IJNSA_ILi8EEESI_EEENS5_IJSI_SB_EEEEEEEvNS4_8identityENS4_13SM90_TMA_LOADES1C_vS1D_EENS_8epilogue10collective6detail29Sm90TmaWarpSpecializedAdapterINS1H_15DefaultEpilogueISK_SL_SL_NS1G_6thread17LinearCombinationISK_Li1EffLNS1L_9ScaleType4KindE0ELNS_15FloatRoundStyleE2ESK_EENS1_15EpilogueDefaultEEEEEvvEEEEvNT_6ParamsE --------------------------
	.section	.nv.constant0._ZN7cutlass13device_kernelINS_4gemm6kernel13GemmUniversalIN4cute5tupleIJiiiiEEENS1_10collective13CollectiveMmaINS1_37MainloopSm90TmaGmmaWarpSpecializedFP8ILi37ENS5_IJNS4_1CILi1EEENSA_ILi2EEESB_EEENS1_35KernelTmaWarpSpecializedCooperativeEEENS5_IJNSA_ILi128EEENSA_ILi64EEENSA_ILi32EEEEEENS_12float_e5m2_tENS5_IJlSB_lEEESK_SL_NS4_8TiledMMAINS4_8MMA_AtomIJNS4_4SM904GMMA30MMA_64x64x32_F32E5M2E5M2_SS_TNILNSP_7ScaleInE1ELSR_1EEEEEENS4_6LayoutINS5_IJSC_SB_SB_EEENS5_IJSB_NSA_ILi0EEESW_EEEEENS5_IJNS4_10UnderscoreESZ_SZ_EEEEENS4_23SM90_TMA_LOAD_MULTICASTENS4_14ComposedLayoutINS4_7SwizzleILi1ELi4ELi3EEENS4_18smem_ptr_flag_bitsILi8EEENSU_INS5_IJNSA_ILi8EEESI_EEENS5_IJSI_SB_EEEEEEEvNS4_8identityENS4_13SM90_TMA_LOADES1C_vS1D_EENS_8epilogue10collective6detail29Sm90TmaWarpSpecializedAdapterINS1H_15DefaultEpilogueISK_SL_SL_NS1G_6thread17LinearCombinationISK_Li1EffLNS1L_9ScaleType4KindE0ELNS_15FloatRoundStyleE2ESK_EENS1_15EpilogueDefaultEEEEEvvEEEEvNT_6ParamsE,"a",@progbits
	.sectionflags	@""
	.align	4
.nv.constant0._ZN7cutlass13device_kernelINS_4gemm6kernel13GemmUniversalIN4cute5tupleIJiiiiEEENS1_10collective13CollectiveMmaINS1_37MainloopSm90TmaGmmaWarpSpecializedFP8ILi37ENS5_IJNS4_1CILi1EEENSA_ILi2EEESB_EEENS1_35KernelTmaWarpSpecializedCooperativeEEENS5_IJNSA_ILi128EEENSA_ILi64EEENSA_ILi32EEEEEENS_12float_e5m2_tENS5_IJlSB_lEEESK_SL_NS4_8TiledMMAINS4_8MMA_AtomIJNS4_4SM904GMMA30MMA_64x64x32_F32E5M2E5M2_SS_TNILNSP_7ScaleInE1ELSR_1EEEEEENS4_6LayoutINS5_IJSC_SB_SB_EEENS5_IJSB_NSA_ILi0EEESW_EEEEENS5_IJNS4_10UnderscoreESZ_SZ_EEEEENS4_23SM90_TMA_LOAD_MULTICASTENS4_14ComposedLayoutINS4_7SwizzleILi1ELi4ELi3EEENS4_18smem_ptr_flag_bitsILi8EEENSU_INS5_IJNSA_ILi8EEESI_EEENS5_IJSI_SB_EEEEEEEvNS4_8identityENS4_13SM90_TMA_LOADES1C_vS1D_EENS_8epilogue10collective6detail29Sm90TmaWarpSpecializedAdapterINS1H_15DefaultEpilogueISK_SL_SL_NS1G_6thread17LinearCombinationISK_Li1EffLNS1L_9ScaleType4KindE0ELNS_15FloatRoundStyleE2ESK_EENS1_15EpilogueDefaultEEEEEvvEEEEvNT_6ParamsE:
	.zero		1664


//--------------------- SYMBOLS --------------------------

	.type		.nv.reservedSmem.offset0,@object
	.size		.nv.reservedSmem.offset0,0x4
